	.target	sm_90a

	.elftype	@"ET_EXEC"


//--------------------- .note.nv.tkinfo           --------------------------
	.section	.note.nv.tkinfo,"",@"SHT_NOTE"
	.sectionflags	@"SHF_NOTE_NV_TKINFO"
	.tkinfo
        /*0018*/ 	.word	0x00000002
        /*0030*/ 	.string	""
        /*0030*/ 	.string	"ptxas"
        /*0030*/ 	.string	"Cuda compilation tools, release 13.0, V13.0.88"
        /*0030*/ 	.string	"Build cuda_13.0.r13.0/compiler.36424714_0"
        /*0030*/ 	.string	"-arch sm_90a -m 64 "



//--------------------- .note.nv.cuinfo           --------------------------
	.section	.note.nv.cuinfo,"",@"SHT_NOTE"
	.sectionflags	@"SHF_NOTE_NV_CUINFO"
        /*0018*/ 	.short	0x0002
        /*001a*/ 	.short	0x005a
        /*001c*/ 	.short	0x0082
	.zero		2


//--------------------- .nv.info                  --------------------------
	.section	.nv.info,"",@"SHT_CUDA_INFO"
	.align	4


	//----- nvinfo : EIATTR_REGCOUNT
	.align		4
        /*0000*/ 	.byte	0x04, 0x2f
        /*0002*/ 	.short	(.L_15 - .L_14)
	.align		4
.L_14:
        /*0004*/ 	.word	index@(_ZN7cutlass13device_kernelINS_4gemm6kernel13GemmUniversalIN4cute5tupleIJiiiiEEENS1_10collective13CollectiveMmaINS1_34MainloopSm90TmaGmmaWarpSpecializedILi26ENS5_IJNS4_1CILi2EEENSA_ILi1EEESC_EEENS1_35KernelTmaWarpSpecializedCooperativeEEENS5_IJNSA_ILi128EEENSA_ILi8EEENSA_ILi64EEEEEEaNS5_IJlSC_lEEEaSK_NS4_8TiledMMAINS4_8MMA_AtomIJNS4_4SM904GMMA25MMA_64x8x32_S32S8S8_SS_TNEEEENS4_6LayoutISD_NS5_IJSC_NSA_ILi0EEESS_EEEEENS5_IJNS4_10UnderscoreESV_SV_EEEEENS4_13SM90_TMA_LOADENS4_14ComposedLayoutINS4_7SwizzleILi2ELi4ELi3EEENS4_18smem_ptr_flag_bitsILi8EEENSR_INS5_IJSH_SI_EEENS5_IJSI_SC_EEEEEEEvNS4_8identityENS4_23SM90_TMA_LOAD_MULTICASTES17_vS18_EENS_8epilogue10collective6detail29Sm90TmaWarpSpecializedAdapterINS1C_15DefaultEpilogueIaSK_SK_NS1B_6thread17LinearCombinationIaLi1EiiLNS1G_9ScaleType4KindE0ELNS_15FloatRoundStyleE2EaEENS1_15EpilogueDefaultEEEEEvvEEEEvNT_6ParamsE)
        /*0008*/ 	.word	0x000000a8


	//----- nvinfo : EIATTR_FRAME_SIZE
	.align		4
.L_15:
        /*000c*/ 	.byte	0x04, 0x11
        /*000e*/ 	.short	(.L_17 - .L_16)
	.align		4
.L_16:
        /*0010*/ 	.word	index@(_ZN7cutlass13device_kernelINS_4gemm6kernel13GemmUniversalIN4cute5tupleIJiiiiEEENS1_10collective13CollectiveMmaINS1_34MainloopSm90TmaGmmaWarpSpecializedILi26ENS5_IJNS4_1CILi2EEENSA_ILi1EEESC_EEENS1_35KernelTmaWarpSpecializedCooperativeEEENS5_IJNSA_ILi128EEENSA_ILi8EEENSA_ILi64EEEEEEaNS5_IJlSC_lEEEaSK_NS4_8TiledMMAINS4_8MMA_AtomIJNS4_4SM904GMMA25MMA_64x8x32_S32S8S8_SS_TNEEEENS4_6LayoutISD_NS5_IJSC_NSA_ILi0EEESS_EEEEENS5_IJNS4_10UnderscoreESV_SV_EEEEENS4_13SM90_TMA_LOADENS4_14ComposedLayoutINS4_7SwizzleILi2ELi4ELi3EEENS4_18smem_ptr_flag_bitsILi8EEENSR_INS5_IJSH_SI_EEENS5_IJSI_SC_EEEEEEEvNS4_8identityENS4_23SM90_TMA_LOAD_MULTICASTES17_vS18_EENS_8epilogue10collective6detail29Sm90TmaWarpSpecializedAdapterINS1C_15DefaultEpilogueIaSK_SK_NS1B_6thread17LinearCombinationIaLi1EiiLNS1G_9ScaleType4KindE0ELNS_15FloatRoundStyleE2EaEENS1_15EpilogueDefaultEEEEEvvEEEEvNT_6ParamsE)
        /*0014*/ 	.word	0x00000000


	//----- nvinfo : EIATTR_MIN_STACK_SIZE
	.align		4
.L_17:
        /*0018*/ 	.byte	0x04, 0x12
        /*001a*/ 	.short	(.L_19 - .L_18)
	.align		4
.L_18:
        /*001c*/ 	.word	index@(_ZN7cutlass13device_kernelINS_4gemm6kernel13GemmUniversalIN4cute5tupleIJiiiiEEENS1_10collective13CollectiveMmaINS1_34MainloopSm90TmaGmmaWarpSpecializedILi26ENS5_IJNS4_1CILi2EEENSA_ILi1EEESC_EEENS1_35KernelTmaWarpSpecializedCooperativeEEENS5_IJNSA_ILi128EEENSA_ILi8EEENSA_ILi64EEEEEEaNS5_IJlSC_lEEEaSK_NS4_8TiledMMAINS4_8MMA_AtomIJNS4_4SM904GMMA25MMA_64x8x32_S32S8S8_SS_TNEEEENS4_6LayoutISD_NS5_IJSC_NSA_ILi0EEESS_EEEEENS5_IJNS4_10UnderscoreESV_SV_EEEEENS4_13SM90_TMA_LOADENS4_14ComposedLayoutINS4_7SwizzleILi2ELi4ELi3EEENS4_18smem_ptr_flag_bitsILi8EEENSR_INS5_IJSH_SI_EEENS5_IJSI_SC_EEEEEEEvNS4_8identityENS4_23SM90_TMA_LOAD_MULTICASTES17_vS18_EENS_8epilogue10collective6detail29Sm90TmaWarpSpecializedAdapterINS1C_15DefaultEpilogueIaSK_SK_NS1B_6thread17LinearCombinationIaLi1EiiLNS1G_9ScaleType4KindE0ELNS_15FloatRoundStyleE2EaEENS1_15EpilogueDefaultEEEEEvvEEEEvNT_6ParamsE)
        /*0020*/ 	.word	0x00000000
.L_19:


//--------------------- .nv.compat                --------------------------
	.section	.nv.compat,"",@"SHT_CUDA_COMPAT_INFO"
	.align	4
        /*0000*/ 	.byte	0x02, 0x09, 0x01, 0x00, 0x02, 0x02, 0x04, 0x00, 0x02, 0x05, 0x05, 0x00, 0x03, 0x07, 0x01, 0x01
        /*0010*/ 	.byte	0x02, 0x03, 0x01, 0x00, 0x02, 0x06, 0x01, 0x00, 0x04, 0x0b, 0x08, 0x00, 0x00, 0x00, 0x00, 0x00
        /*0020*/ 	.byte	0x00, 0x00, 0x00, 0x00


//--------------------- .nv.info._ZN7cutlass13device_kernelINS_4gemm6kernel13GemmUniversalIN4cute5tupleIJiiiiEEENS1_10collective13CollectiveMmaINS1_34MainloopSm90TmaGmmaWarpSpecializedILi26ENS5_IJNS4_1CILi2EEENSA_ILi1EEESC_EEENS1_35KernelTmaWarpSpecializedCooperativeEEENS5_IJNSA_ILi128EEENSA_ILi8EEENSA_ILi64EEEEEEaNS5_IJlSC_lEEEaSK_NS4_8TiledMMAINS4_8MMA_AtomIJNS4_4SM904GMMA25MMA_64x8x32_S32S8S8_SS_TNEEEENS4_6LayoutISD_NS5_IJSC_NSA_ILi0EEESS_EEEEENS5_IJNS4_10UnderscoreESV_SV_EEEEENS4_13SM90_TMA_LOADENS4_14ComposedLayoutINS4_7SwizzleILi2ELi4ELi3EEENS4_18smem_ptr_flag_bitsILi8EEENSR_INS5_IJSH_SI_EEENS5_IJSI_SC_EEEEEEEvNS4_8identityENS4_23SM90_TMA_LOAD_MULTICASTES17_vS18_EENS_8epilogue10collective6detail29Sm90TmaWarpSpecializedAdapterINS1C_15DefaultEpilogueIaSK_SK_NS1B_6thread17LinearCombinationIaLi1EiiLNS1G_9ScaleType4KindE0ELNS_15FloatRoundStyleE2EaEENS1_15EpilogueDefaultEEEEEvvEEEEvNT_6ParamsE --------------------------
	.section	.nv.info._ZN7cutlass13device_kernelINS_4gemm6kernel13GemmUniversalIN4cute5tupleIJiiiiEEENS1_10collective13CollectiveMmaINS1_34MainloopSm90TmaGmmaWarpSpecializedILi26ENS5_IJNS4_1CILi2EEENSA_ILi1EEESC_EEENS1_35KernelTmaWarpSpecializedCooperativeEEENS5_IJNSA_ILi128EEENSA_ILi8EEENSA_ILi64EEEEEEaNS5_IJlSC_lEEEaSK_NS4_8TiledMMAINS4_8MMA_AtomIJNS4_4SM904GMMA25MMA_64x8x32_S32S8S8_SS_TNEEEENS4_6LayoutISD_NS5_IJSC_NSA_ILi0EEESS_EEEEENS5_IJNS4_10UnderscoreESV_SV_EEEEENS4_13SM90_TMA_LOADENS4_14ComposedLayoutINS4_7SwizzleILi2ELi4ELi3EEENS4_18smem_ptr_flag_bitsILi8EEENSR_INS5_IJSH_SI_EEENS5_IJSI_SC_EEEEEEEvNS4_8identityENS4_23SM90_TMA_LOAD_MULTICASTES17_vS18_EENS_8epilogue10collective6detail29Sm90TmaWarpSpecializedAdapterINS1C_15DefaultEpilogueIaSK_SK_NS1B_6thread17LinearCombinationIaLi1EiiLNS1G_9ScaleType4KindE0ELNS_15FloatRoundStyleE2EaEENS1_15EpilogueDefaultEEEEEvvEEEEvNT_6ParamsE,"",@"SHT_CUDA_INFO"
	.sectionflags	@""
	.align	4


	//----- nvinfo : EIATTR_CUDA_API_VERSION
	.align		4
        /*0000*/ 	.byte	0x04, 0x37
        /*0002*/ 	.short	(.L_21 - .L_20)
.L_20:
        /*0004*/ 	.word	0x00000082


	//----- nvinfo : EIATTR_KPARAM_INFO
	.align		4
.L_21:
        /*0008*/ 	.byte	0x04, 0x17
        /*000a*/ 	.short	(.L_23 - .L_22)
.L_22:
        /*000c*/ 	.word	0x00000000
        /*0010*/ 	.short	0x0000
        /*0012*/ 	.short	0x0070
        /*0014*/ 	.byte	0x00, 0xf0, 0x01, 0x10


	//----- nvinfo : EIATTR_SPARSE_MMA_MASK
	.align		4
.L_23:
        /*0018*/ 	.byte	0x03, 0x50
        /*001a*/ 	.short	0x0000


	//----- nvinfo : EIATTR_MAXREG_COUNT
	.align		4
        /*001c*/ 	.byte	0x03, 0x1b
        /*001e*/ 	.short	0x00a8


	//----- nvinfo : EIATTR_NUM_BARRIERS
	.align		4
        /*0020*/ 	.byte	0x02, 0x4c
        /*0022*/ 	.byte	0x01
	.zero		1


	//----- nvinfo : EIATTR_EXTERNS
	.align		4
        /*0024*/ 	.byte	0x04, 0x0f
        /*0026*/ 	.short	(.L_25 - .L_24)


	//   ....[0]....
	.align		4
.L_24:
        /*0028*/ 	.word	index@(__assertfail)


	//----- nvinfo : EIATTR_MERCURY_ISA_VERSION
	.align		4
.L_25:
        /*002c*/ 	.byte	0x03, 0x5f
        /*002e*/ 	.short	0x0101


	//----- nvinfo : EIATTR_INT_WARP_WIDE_INSTR_OFFSETS
	.align		4
        /*0030*/ 	.byte	0x04, 0x31
        /*0032*/ 	.short	(.L_27 - .L_26)


	//   ....[0]....
.L_26:
        /*0034*/ 	.word	0x00000790


	//   ....[1]....
        /*0038*/ 	.word	0x000007c0


	//   ....[2]....
        /*003c*/ 	.word	0x00000990


	//   ....[3]....
        /*0040*/ 	.word	0x00001fd0


	//----- nvinfo : EIATTR_COOP_GROUP_MASK_REGIDS
	.align		4
.L_27:
        /*0044*/ 	.byte	0x04, 0x29
        /*0046*/ 	.short	(.L_29 - .L_28)


	//   ....[0]....
.L_28:
        /*0048*/ 	.word	0xffffffff


	//   ....[1]....
        /*004c*/ 	.word	0xffffffff


	//   ....[2]....
        /*0050*/ 	.word	0xffffffff


	//   ....[3]....
        /*0054*/ 	.word	0xffffffff


	//   ....[4]....
        /*0058*/ 	.word	0xffffffff


	//   ....[5]....
        /*005c*/ 	.word	0xffffffff


	//----- nvinfo : EIATTR_COOP_GROUP_INSTR_OFFSETS
	.align		4
.L_29:
        /*0060*/ 	.byte	0x04, 0x28
        /*0062*/ 	.short	(.L_31 - .L_30)


	//   ....[0]....
.L_30:
        /*0064*/ 	.word	0x00000060


	//   ....[1]....
        /*0068*/ 	.word	0x00000070


	//   ....[2]....
        /*006c*/ 	.word	0x00000130


	//   ....[3]....
        /*0070*/ 	.word	0x000005c0


	//   ....[4]....
        /*0074*/ 	.word	0x00000af0


	//   ....[5]....
        /*0078*/ 	.word	0x00001750


	//----- nvinfo : EIATTR_REG_RECONFIG
	.align		4
.L_31:
        /*007c*/ 	.byte	0x01, 0x54
	.zero		2


	//----- nvinfo : EIATTR_SYSCALL_OFFSETS
	.align		4
        /*0080*/ 	.byte	0x04, 0x46
        /*0082*/ 	.short	(.L_33 - .L_32)


	//   ....[0]....
.L_32:
        /*0084*/ 	.word	0x00001940


	//----- nvinfo : EIATTR_MBARRIER_INSTR_OFFSETS
	.align		4
.L_33:
        /*0088*/ 	.byte	0x04, 0x39
        /*008a*/ 	.short	(.L_35 - .L_34)


	//   ....[0]....
.L_34:
        /*008c*/ 	.word	0x00000250
        /*0090*/ 	.word	0x000000ff
        /*0094*/ 	.word	0x00000000
        /*0098*/ 	.short	0x0100
        /*009a*/ 	.byte	0x08
	.zero		1


	//   ....[1]....
        /*009c*/ 	.word	0x00000260
        /*00a0*/ 	.word	0x000000ff
        /*00a4*/ 	.word	0x000000d0
        /*00a8*/ 	.short	0x0100
        /*00aa*/ 	.byte	0x08
	.zero		1


	//   ....[2]....
        /*00ac*/ 	.word	0x00000270
        /*00b0*/ 	.word	0x000000ff
        /*00b4*/ 	.word	0x00000008
        /*00b8*/ 	.short	0x0100
        /*00ba*/ 	.byte	0x08
	.zero		1


	//   ....[3]....
        /*00bc*/ 	.word	0x00000280
        /*00c0*/ 	.word	0x000000ff
        /*00c4*/ 	.word	0x000000d8
        /*00c8*/ 	.short	0x0100
        /*00ca*/ 	.byte	0x08
	.zero		1


	//   ....[4]....
        /*00cc*/ 	.word	0x00000290
        /*00d0*/ 	.word	0x000000ff
        /*00d4*/ 	.word	0x00000010
        /*00d8*/ 	.short	0x0100
        /*00da*/ 	.byte	0x08
	.zero		1


	//   ....[5]....
        /*00dc*/ 	.word	0x000002a0
        /*00e0*/ 	.word	0x000000ff
        /*00e4*/ 	.word	0x000000e0
        /*00e8*/ 	.short	0x0100
        /*00ea*/ 	.byte	0x08
	.zero		1


	//   ....[6]....
        /*00ec*/ 	.word	0x000002b0
        /*00f0*/ 	.word	0x000000ff
        /*00f4*/ 	.word	0x00000018
        /*00f8*/ 	.short	0x0100
        /*00fa*/ 	.byte	0x08
	.zero		1


	//   ....[7]....
        /*00fc*/ 	.word	0x000002c0
        /*0100*/ 	.word	0x000000ff
        /*0104*/ 	.word	0x000000e8
        /*0108*/ 	.short	0x0100
        /*010a*/ 	.byte	0x08
	.zero		1


	//   ....[8]....
        /*010c*/ 	.word	0x000002d0
        /*0110*/ 	.word	0x000000ff
        /*0114*/ 	.word	0x00000020
        /*0118*/ 	.short	0x0100
        /*011a*/ 	.byte	0x08
	.zero		1


	//   ....[9]....
        /*011c*/ 	.word	0x000002e0
        /*0120*/ 	.word	0x000000ff
        /*0124*/ 	.word	0x000000f0
        /*0128*/ 	.short	0x0100
        /*012a*/ 	.byte	0x08
	.zero		1


	//   ....[10]....
        /*012c*/ 	.word	0x000002f0
        /*0130*/ 	.word	0x000000ff
        /*0134*/ 	.word	0x00000028
        /*0138*/ 	.short	0x0100
        /*013a*/ 	.byte	0x08
	.zero		1


	//   ....[11]....
        /*013c*/ 	.word	0x00000300
        /*0140*/ 	.word	0x000000ff
        /*0144*/ 	.word	0x000000f8
        /*0148*/ 	.short	0x0100
        /*014a*/ 	.byte	0x08
	.zero		1


	//   ....[12]....
        /*014c*/ 	.word	0x00000310
        /*0150*/ 	.word	0x000000ff
        /*0154*/ 	.word	0x00000030
        /*0158*/ 	.short	0x0100
        /*015a*/ 	.byte	0x08
	.zero		1


	//   ....[13]....
        /*015c*/ 	.word	0x00000320
        /*0160*/ 	.word	0x000000ff
        /*0164*/ 	.word	0x00000100
        /*0168*/ 	.short	0x0100
        /*016a*/ 	.byte	0x08
	.zero		1


	//   ....[14]....
        /*016c*/ 	.word	0x00000330
        /*0170*/ 	.word	0x000000ff
        /*0174*/ 	.word	0x00000038
        /*0178*/ 	.short	0x0100
        /*017a*/ 	.byte	0x08
	.zero		1


	//   ....[15]....
        /*017c*/ 	.word	0x00000340
        /*0180*/ 	.word	0x000000ff
        /*0184*/ 	.word	0x00000108
        /*0188*/ 	.short	0x0100
        /*018a*/ 	.byte	0x08
	.zero		1


	//   ....[16]....
        /*018c*/ 	.word	0x00000350
        /*0190*/ 	.word	0x000000ff
        /*0194*/ 	.word	0x00000040
        /*0198*/ 	.short	0x0100
        /*019a*/ 	.byte	0x08
	.zero		1


	//   ....[17]....
        /*019c*/ 	.word	0x00000360
        /*01a0*/ 	.word	0x000000ff
        /*01a4*/ 	.word	0x00000110
        /*01a8*/ 	.short	0x0100
        /*01aa*/ 	.byte	0x08
	.zero		1


	//   ....[18]....
        /*01ac*/ 	.word	0x00000370
        /*01b0*/ 	.word	0x000000ff
        /*01b4*/ 	.word	0x00000048
        /*01b8*/ 	.short	0x0100
        /*01ba*/ 	.byte	0x08
	.zero		1


	//   ....[19]....
        /*01bc*/ 	.word	0x00000380
        /*01c0*/ 	.word	0x000000ff
        /*01c4*/ 	.word	0x00000118
        /*01c8*/ 	.short	0x0100
        /*01ca*/ 	.byte	0x08
	.zero		1


	//   ....[20]....
        /*01cc*/ 	.word	0x00000390
        /*01d0*/ 	.word	0x000000ff
        /*01d4*/ 	.word	0x00000050
        /*01d8*/ 	.short	0x0100
        /*01da*/ 	.byte	0x08
	.zero		1


	//   ....[21]....
        /*01dc*/ 	.word	0x000003a0
        /*01e0*/ 	.word	0x000000ff
        /*01e4*/ 	.word	0x00000120
        /*01e8*/ 	.short	0x0100
        /*01ea*/ 	.byte	0x08
	.zero		1


	//   ....[22]....
        /*01ec*/ 	.word	0x000003b0
        /*01f0*/ 	.word	0x000000ff
        /*01f4*/ 	.word	0x00000058
        /*01f8*/ 	.short	0x0100
        /*01fa*/ 	.byte	0x08
	.zero		1


	//   ....[23]....
        /*01fc*/ 	.word	0x000003c0
        /*0200*/ 	.word	0x000000ff
        /*0204*/ 	.word	0x00000128
        /*0208*/ 	.short	0x0100
        /*020a*/ 	.byte	0x08
	.zero		1


	//   ....[24]....
        /*020c*/ 	.word	0x000003d0
        /*0210*/ 	.word	0x000000ff
        /*0214*/ 	.word	0x00000060
        /*0218*/ 	.short	0x0100
        /*021a*/ 	.byte	0x08
	.zero		1


	//   ....[25]....
        /*021c*/ 	.word	0x000003e0
        /*0220*/ 	.word	0x000000ff
        /*0224*/ 	.word	0x00000130
        /*0228*/ 	.short	0x0100
        /*022a*/ 	.byte	0x08
	.zero		1


	//   ....[26]....
        /*022c*/ 	.word	0x000003f0
        /*0230*/ 	.word	0x000000ff
        /*0234*/ 	.word	0x00000068
        /*0238*/ 	.short	0x0100
        /*023a*/ 	.byte	0x08
	.zero		1


	//   ....[27]....
        /*023c*/ 	.word	0x00000400
        /*0240*/ 	.word	0x000000ff
        /*0244*/ 	.word	0x00000138
        /*0248*/ 	.short	0x0100
        /*024a*/ 	.byte	0x08
	.zero		1


	//   ....[28]....
        /*024c*/ 	.word	0x00000410
        /*0250*/ 	.word	0x000000ff
        /*0254*/ 	.word	0x00000070
        /*0258*/ 	.short	0x0100
        /*025a*/ 	.byte	0x08
	.zero		1


	//   ....[29]....
        /*025c*/ 	.word	0x00000420
        /*0260*/ 	.word	0x000000ff
        /*0264*/ 	.word	0x00000140
        /*0268*/ 	.short	0x0100
        /*026a*/ 	.byte	0x08
	.zero		1


	//   ....[30]....
        /*026c*/ 	.word	0x00000430
        /*0270*/ 	.word	0x000000ff
        /*0274*/ 	.word	0x00000078
        /*0278*/ 	.short	0x0100
        /*027a*/ 	.byte	0x08
	.zero		1


	//   ....[31]....
        /*027c*/ 	.word	0x00000440
        /*0280*/ 	.word	0x000000ff
        /*0284*/ 	.word	0x00000148
        /*0288*/ 	.short	0x0100
        /*028a*/ 	.byte	0x08
	.zero		1


	//   ....[32]....
        /*028c*/ 	.word	0x00000450
        /*0290*/ 	.word	0x000000ff
        /*0294*/ 	.word	0x00000080
        /*0298*/ 	.short	0x0100
        /*029a*/ 	.byte	0x08
	.zero		1


	//   ....[33]....
        /*029c*/ 	.word	0x00000460
        /*02a0*/ 	.word	0x000000ff
        /*02a4*/ 	.word	0x00000150
        /*02a8*/ 	.short	0x0100
        /*02aa*/ 	.byte	0x08
	.zero		1


	//   ....[34]....
        /*02ac*/ 	.word	0x00000470
        /*02b0*/ 	.word	0x000000ff
        /*02b4*/ 	.word	0x00000088
        /*02b8*/ 	.short	0x0100
        /*02ba*/ 	.byte	0x08
	.zero		1


	//   ....[35]....
        /*02bc*/ 	.word	0x00000480
        /*02c0*/ 	.word	0x000000ff
        /*02c4*/ 	.word	0x00000158
        /*02c8*/ 	.short	0x0100
        /*02ca*/ 	.byte	0x08
	.zero		1


	//   ....[36]....
        /*02cc*/ 	.word	0x00000490
        /*02d0*/ 	.word	0x000000ff
        /*02d4*/ 	.word	0x00000090
        /*02d8*/ 	.short	0x0100
        /*02da*/ 	.byte	0x08
	.zero		1


	//   ....[37]....
        /*02dc*/ 	.word	0x000004a0
        /*02e0*/ 	.word	0x000000ff
        /*02e4*/ 	.word	0x00000160
        /*02e8*/ 	.short	0x0100
        /*02ea*/ 	.byte	0x08
	.zero		1


	//   ....[38]....
        /*02ec*/ 	.word	0x000004b0
        /*02f0*/ 	.word	0x000000ff
        /*02f4*/ 	.word	0x00000098
        /*02f8*/ 	.short	0x0100
        /*02fa*/ 	.byte	0x08
	.zero		1


	//   ....[39]....
        /*02fc*/ 	.word	0x000004c0
        /*0300*/ 	.word	0x000000ff
        /*0304*/ 	.word	0x00000168
        /*0308*/ 	.short	0x0100
        /*030a*/ 	.byte	0x08
	.zero		1


	//   ....[40]....
        /*030c*/ 	.word	0x000004d0
        /*0310*/ 	.word	0x000000ff
        /*0314*/ 	.word	0x000000a0
        /*0318*/ 	.short	0x0100
        /*031a*/ 	.byte	0x08
	.zero		1


	//   ....[41]....
        /*031c*/ 	.word	0x000004e0
        /*0320*/ 	.word	0x000000ff
        /*0324*/ 	.word	0x00000170
        /*0328*/ 	.short	0x0100
        /*032a*/ 	.byte	0x08
	.zero		1


	//   ....[42]....
        /*032c*/ 	.word	0x000004f0
        /*0330*/ 	.word	0x000000ff
        /*0334*/ 	.word	0x000000a8
        /*0338*/ 	.short	0x0100
        /*033a*/ 	.byte	0x08
	.zero		1


	//   ....[43]....
        /*033c*/ 	.word	0x00000500
        /*0340*/ 	.word	0x000000ff
        /*0344*/ 	.word	0x00000178
        /*0348*/ 	.short	0x0100
        /*034a*/ 	.byte	0x08
	.zero		1


	//   ....[44]....
        /*034c*/ 	.word	0x00000510
        /*0350*/ 	.word	0x000000ff
        /*0354*/ 	.word	0x000000b0
        /*0358*/ 	.short	0x0100
        /*035a*/ 	.byte	0x08
	.zero		1


	//   ....[45]....
        /*035c*/ 	.word	0x00000520
        /*0360*/ 	.word	0x000000ff
        /*0364*/ 	.word	0x00000180
        /*0368*/ 	.short	0x0100
        /*036a*/ 	.byte	0x08
	.zero		1


	//   ....[46]....
        /*036c*/ 	.word	0x00000530
        /*0370*/ 	.word	0x000000ff
        /*0374*/ 	.word	0x000000b8
        /*0378*/ 	.short	0x0100
        /*037a*/ 	.byte	0x08
	.zero		1


	//   ....[47]....
        /*037c*/ 	.word	0x00000540
        /*0380*/ 	.word	0x000000ff
        /*0384*/ 	.word	0x00000188
        /*0388*/ 	.short	0x0100
        /*038a*/ 	.byte	0x08
	.zero		1


	//   ....[48]....
        /*038c*/ 	.word	0x00000550
        /*0390*/ 	.word	0x000000ff
        /*0394*/ 	.word	0x000000c0
        /*0398*/ 	.short	0x0100
        /*039a*/ 	.byte	0x08
	.zero		1


	//   ....[49]....
        /*039c*/ 	.word	0x00000560
        /*03a0*/ 	.word	0x000000ff
        /*03a4*/ 	.word	0x00000190
        /*03a8*/ 	.short	0x0100
        /*03aa*/ 	.byte	0x08
	.zero		1


	//   ....[50]....
        /*03ac*/ 	.word	0x00000570
        /*03b0*/ 	.word	0x000000ff
        /*03b4*/ 	.word	0x000000c8
        /*03b8*/ 	.short	0x0100
        /*03ba*/ 	.byte	0x08
	.zero		1


	//   ....[51]....
        /*03bc*/ 	.word	0x00000580
        /*03c0*/ 	.word	0x000000ff
        /*03c4*/ 	.word	0x00000198
        /*03c8*/ 	.short	0x0100
        /*03ca*/ 	.byte	0x08
	.zero		1


	//   ....[52]....
        /*03cc*/ 	.word	0x00000a20
        /*03d0*/ 	.word	0x000000ff
        /*03d4*/ 	.word	0x000001b0
        /*03d8*/ 	.short	0x0100
        /*03da*/ 	.byte	0x06
	.zero		1


	//   ....[53]....
        /*03dc*/ 	.word	0x00000a90
        /*03e0*/ 	.word	0x000000ff
        /*03e4*/ 	.word	0x000001b8
        /*03e8*/ 	.short	0x0100
        /*03ea*/ 	.byte	0x06
	.zero		1


	//   ....[54]....
        /*03ec*/ 	.word	0x000019c0
        /*03f0*/ 	.word	0x00000000
        /*03f4*/ 	.word	0x00000000
        /*03f8*/ 	.short	0x010a
        /*03fa*/ 	.byte	0x3f
	.zero		1


	//   ....[55]....
        /*03fc*/ 	.word	0x00001a00
        /*0400*/ 	.word	0x00000000
        /*0404*/ 	.word	0x00000000
        /*0408*/ 	.short	0x010a
        /*040a*/ 	.byte	0x3f
	.zero		1


	//   ....[56]....
        /*040c*/ 	.word	0x00001ce0
        /*0410*/ 	.word	0x00000003
        /*0414*/ 	.word	0x00000000
        /*0418*/ 	.short	0x010a
        /*041a*/ 	.byte	0x3f
	.zero		1


	//   ....[57]....
        /*041c*/ 	.word	0x00001d20
        /*0420*/ 	.word	0x00000003
        /*0424*/ 	.word	0x00000000
        /*0428*/ 	.short	0x010a
        /*042a*/ 	.byte	0x3f
	.zero		1


	//   ....[58]....
        /*042c*/ 	.word	0x00001e80
        /*0430*/ 	.word	0x00000003
        /*0434*/ 	.word	0x00000000
        /*0438*/ 	.short	0x0101
        /*043a*/ 	.byte	0x3f
	.zero		1


	//   ....[59]....
        /*043c*/ 	.word	0x00002070
        /*0440*/ 	.word	0x00000003
        /*0444*/ 	.word	0x00000000
        /*0448*/ 	.short	0x0101
        /*044a*/ 	.byte	0x3f
	.zero		1


	//   ....[60]....
        /*044c*/ 	.word	0x00003760
        /*0450*/ 	.word	0x00000017
        /*0454*/ 	.word	0x000000d0
        /*0458*/ 	.short	0x010a
        /*045a*/ 	.byte	0x3f
	.zero		1


	//   ....[61]....
        /*045c*/ 	.word	0x00003ad0
        /*0460*/ 	.word	0x00000005
        /*0464*/ 	.word	0x000001b8
        /*0468*/ 	.short	0x0101
        /*046a*/ 	.byte	0x3f
	.zero		1


	//   ....[62]....
        /*046c*/ 	.word	0x00004250
        /*0470*/ 	.word	0x00000005
        /*0474*/ 	.word	0x00000000
        /*0478*/ 	.short	0x010a
        /*047a*/ 	.byte	0x3f
	.zero		1


	//   ....[63]....
        /*047c*/ 	.word	0x000042d0
        /*0480*/ 	.word	0x00000009
        /*0484*/ 	.word	0x00000000
        /*0488*/ 	.short	0x010a
        /*048a*/ 	.byte	0x3f
	.zero		1


	//   ....[64]....
        /*048c*/ 	.word	0x00004360
        /*0490*/ 	.word	0x00000008
        /*0494*/ 	.word	0x00000000
        /*0498*/ 	.short	0x010a
        /*049a*/ 	.byte	0x3f
	.zero		1


	//   ....[65]....
        /*049c*/ 	.word	0x000043f0
        /*04a0*/ 	.word	0x00000009
        /*04a4*/ 	.word	0x00000000
        /*04a8*/ 	.short	0x010a
        /*04aa*/ 	.byte	0x3f
	.zero		1


	//   ....[66]....
        /*04ac*/ 	.word	0x00004480
        /*04b0*/ 	.word	0x00000008
        /*04b4*/ 	.word	0x00000000
        /*04b8*/ 	.short	0x010a
        /*04ba*/ 	.byte	0x3f
	.zero		1


	//   ....[67]....
        /*04bc*/ 	.word	0x00004510
        /*04c0*/ 	.word	0x00000009
        /*04c4*/ 	.word	0x00000000
        /*04c8*/ 	.short	0x010a
        /*04ca*/ 	.byte	0x3f
	.zero		1


	//   ....[68]....
        /*04cc*/ 	.word	0x000045a0
        /*04d0*/ 	.word	0x00000008
        /*04d4*/ 	.word	0x00000000
        /*04d8*/ 	.short	0x010a
        /*04da*/ 	.byte	0x3f
	.zero		1


	//   ....[69]....
        /*04dc*/ 	.word	0x00004630
        /*04e0*/ 	.word	0x00000009
        /*04e4*/ 	.word	0x00000000
        /*04e8*/ 	.short	0x010a
        /*04ea*/ 	.byte	0x3f
	.zero		1


	//   ....[70]....
        /*04ec*/ 	.word	0x000046c0
        /*04f0*/ 	.word	0x00000008
        /*04f4*/ 	.word	0x00000000
        /*04f8*/ 	.short	0x010a
        /*04fa*/ 	.byte	0x3f
	.zero		1


	//   ....[71]....
        /*04fc*/ 	.word	0x00004750
        /*0500*/ 	.word	0x00000009
        /*0504*/ 	.word	0x00000000
        /*0508*/ 	.short	0x010a
        /*050a*/ 	.byte	0x3f
	.zero		1


	//   ....[72]....
        /*050c*/ 	.word	0x000047e0
        /*0510*/ 	.word	0x00000008
        /*0514*/ 	.word	0x00000000
        /*0518*/ 	.short	0x010a
        /*051a*/ 	.byte	0x3f
	.zero		1


	//   ....[73]....
        /*051c*/ 	.word	0x00004870
        /*0520*/ 	.word	0x00000009
        /*0524*/ 	.word	0x00000000
        /*0528*/ 	.short	0x010a
        /*052a*/ 	.byte	0x3f
	.zero		1


	//   ....[74]....
        /*052c*/ 	.word	0x00004900
        /*0530*/ 	.word	0x00000008
        /*0534*/ 	.word	0x00000000
        /*0538*/ 	.short	0x010a
        /*053a*/ 	.byte	0x3f
	.zero		1


	//   ....[75]....
        /*053c*/ 	.word	0x00004990
        /*0540*/ 	.word	0x00000009
        /*0544*/ 	.word	0x00000000
        /*0548*/ 	.short	0x010a
        /*054a*/ 	.byte	0x3f
	.zero		1


	//   ....[76]....
        /*054c*/ 	.word	0x00004a20
        /*0550*/ 	.word	0x00000008
        /*0554*/ 	.word	0x00000000
        /*0558*/ 	.short	0x010a
        /*055a*/ 	.byte	0x3f
	.zero		1


	//   ....[77]....
        /*055c*/ 	.word	0x00004ab0
        /*0560*/ 	.word	0x00000009
        /*0564*/ 	.word	0x00000000
        /*0568*/ 	.short	0x010a
        /*056a*/ 	.byte	0x3f
	.zero		1


	//   ....[78]....
        /*056c*/ 	.word	0x00004b40
        /*0570*/ 	.word	0x00000008
        /*0574*/ 	.word	0x00000000
        /*0578*/ 	.short	0x010a
        /*057a*/ 	.byte	0x3f
	.zero		1


	//   ....[79]....
        /*057c*/ 	.word	0x00004bd0
        /*0580*/ 	.word	0x00000009
        /*0584*/ 	.word	0x00000000
        /*0588*/ 	.short	0x010a
        /*058a*/ 	.byte	0x3f
	.zero		1


	//   ....[80]....
        /*058c*/ 	.word	0x00004c60
        /*0590*/ 	.word	0x00000008
        /*0594*/ 	.word	0x00000000
        /*0598*/ 	.short	0x010a
        /*059a*/ 	.byte	0x3f
	.zero		1


	//   ....[81]....
        /*059c*/ 	.word	0x00004cf0
        /*05a0*/ 	.word	0x00000009
        /*05a4*/ 	.word	0x00000000
        /*05a8*/ 	.short	0x010a
        /*05aa*/ 	.byte	0x3f
	.zero		1


	//   ....[82]....
        /*05ac*/ 	.word	0x00004d80
        /*05b0*/ 	.word	0x00000008
        /*05b4*/ 	.word	0x00000000
        /*05b8*/ 	.short	0x010a
        /*05ba*/ 	.byte	0x3f
	.zero		1


	//   ....[83]....
        /*05bc*/ 	.word	0x00004e10
        /*05c0*/ 	.word	0x00000009
        /*05c4*/ 	.word	0x00000000
        /*05c8*/ 	.short	0x010a
        /*05ca*/ 	.byte	0x3f
	.zero		1


	//   ....[84]....
        /*05cc*/ 	.word	0x00004ea0
        /*05d0*/ 	.word	0x00000008
        /*05d4*/ 	.word	0x00000000
        /*05d8*/ 	.short	0x010a
        /*05da*/ 	.byte	0x3f
	.zero		1


	//   ....[85]....
        /*05dc*/ 	.word	0x00004f30
        /*05e0*/ 	.word	0x00000009
        /*05e4*/ 	.word	0x00000000
        /*05e8*/ 	.short	0x010a
        /*05ea*/ 	.byte	0x3f
	.zero		1


	//   ....[86]....
        /*05ec*/ 	.word	0x00004fc0
        /*05f0*/ 	.word	0x00000006
        /*05f4*/ 	.word	0x00000000
        /*05f8*/ 	.short	0x010a
        /*05fa*/ 	.byte	0x3f
	.zero		1


	//   ....[87]....
        /*05fc*/ 	.word	0x00005050
        /*0600*/ 	.word	0x00000003
        /*0604*/ 	.word	0x00000000
        /*0608*/ 	.short	0x010a
        /*060a*/ 	.byte	0x3f
	.zero		1


	//   ....[88]....
        /*060c*/ 	.word	0x000050b0
        /*0610*/ 	.word	0x00000000
        /*0614*/ 	.word	0x00000000
        /*0618*/ 	.short	0x010a
        /*061a*/ 	.byte	0x3f
	.zero		1


	//   ....[89]....
        /*061c*/ 	.word	0x00005100
        /*0620*/ 	.word	0x00000003
        /*0624*/ 	.word	0x00000000
        /*0628*/ 	.short	0x010a
        /*062a*/ 	.byte	0x3f
	.zero		1


	//   ....[90]....
        /*062c*/ 	.word	0x000051d0
        /*0630*/ 	.word	0x00000017
        /*0634*/ 	.word	0x000000d0
        /*0638*/ 	.short	0x010a
        /*063a*/ 	.byte	0x3f
	.zero		1


	//   ....[91]....
        /*063c*/ 	.word	0x000052a0
        /*0640*/ 	.word	0x00000005
        /*0644*/ 	.word	0x00000000
        /*0648*/ 	.short	0x010a
        /*064a*/ 	.byte	0x3f
	.zero		1


	//   ....[92]....
        /*064c*/ 	.word	0x000052f0
        /*0650*/ 	.word	0x00000009
        /*0654*/ 	.word	0x00000000
        /*0658*/ 	.short	0x010a
        /*065a*/ 	.byte	0x3f
	.zero		1


	//   ....[93]....
        /*065c*/ 	.word	0x00005340
        /*0660*/ 	.word	0x00000008
        /*0664*/ 	.word	0x00000000
        /*0668*/ 	.short	0x010a
        /*066a*/ 	.byte	0x3f
	.zero		1


	//   ....[94]....
        /*066c*/ 	.word	0x00005390
        /*0670*/ 	.word	0x00000009
        /*0674*/ 	.word	0x00000000
        /*0678*/ 	.short	0x010a
        /*067a*/ 	.byte	0x3f
	.zero		1


	//   ....[95]....
        /*067c*/ 	.word	0x000053e0
        /*0680*/ 	.word	0x00000008
        /*0684*/ 	.word	0x00000000
        /*0688*/ 	.short	0x010a
        /*068a*/ 	.byte	0x3f
	.zero		1


	//   ....[96]....
        /*068c*/ 	.word	0x00005430
        /*0690*/ 	.word	0x00000009
        /*0694*/ 	.word	0x00000000
        /*0698*/ 	.short	0x010a
        /*069a*/ 	.byte	0x3f
	.zero		1


	//   ....[97]....
        /*069c*/ 	.word	0x00005480
        /*06a0*/ 	.word	0x00000008
        /*06a4*/ 	.word	0x00000000
        /*06a8*/ 	.short	0x010a
        /*06aa*/ 	.byte	0x3f
	.zero		1


	//   ....[98]....
        /*06ac*/ 	.word	0x000054d0
        /*06b0*/ 	.word	0x00000009
        /*06b4*/ 	.word	0x00000000
        /*06b8*/ 	.short	0x010a
        /*06ba*/ 	.byte	0x3f
	.zero		1


	//   ....[99]....
        /*06bc*/ 	.word	0x00005520
        /*06c0*/ 	.word	0x00000008
        /*06c4*/ 	.word	0x00000000
        /*06c8*/ 	.short	0x010a
        /*06ca*/ 	.byte	0x3f
	.zero		1


	//   ....[100]....
        /*06cc*/ 	.word	0x00005570
        /*06d0*/ 	.word	0x00000009
        /*06d4*/ 	.word	0x00000000
        /*06d8*/ 	.short	0x010a
        /*06da*/ 	.byte	0x3f
	.zero		1


	//   ....[101]....
        /*06dc*/ 	.word	0x000055c0
        /*06e0*/ 	.word	0x00000008
        /*06e4*/ 	.word	0x00000000
        /*06e8*/ 	.short	0x010a
        /*06ea*/ 	.byte	0x3f
	.zero		1


	//   ....[102]....
        /*06ec*/ 	.word	0x00005610
        /*06f0*/ 	.word	0x00000009
        /*06f4*/ 	.word	0x00000000
        /*06f8*/ 	.short	0x010a
        /*06fa*/ 	.byte	0x3f
	.zero		1


	//   ....[103]....
        /*06fc*/ 	.word	0x00005660
        /*0700*/ 	.word	0x00000008
        /*0704*/ 	.word	0x00000000
        /*0708*/ 	.short	0x010a
        /*070a*/ 	.byte	0x3f
	.zero		1


	//   ....[104]....
        /*070c*/ 	.word	0x000056b0
        /*0710*/ 	.word	0x00000009
        /*0714*/ 	.word	0x00000000
        /*0718*/ 	.short	0x010a
        /*071a*/ 	.byte	0x3f
	.zero		1


	//   ....[105]....
        /*071c*/ 	.word	0x00005700
        /*0720*/ 	.word	0x00000008
        /*0724*/ 	.word	0x00000000
        /*0728*/ 	.short	0x010a
        /*072a*/ 	.byte	0x3f
	.zero		1


	//   ....[106]....
        /*072c*/ 	.word	0x00005750
        /*0730*/ 	.word	0x00000009
        /*0734*/ 	.word	0x00000000
        /*0738*/ 	.short	0x010a
        /*073a*/ 	.byte	0x3f
	.zero		1


	//   ....[107]....
        /*073c*/ 	.word	0x000057a0
        /*0740*/ 	.word	0x00000008
        /*0744*/ 	.word	0x00000000
        /*0748*/ 	.short	0x010a
        /*074a*/ 	.byte	0x3f
	.zero		1


	//   ....[108]....
        /*074c*/ 	.word	0x000057f0
        /*0750*/ 	.word	0x00000009
        /*0754*/ 	.word	0x00000000
        /*0758*/ 	.short	0x010a
        /*075a*/ 	.byte	0x3f
	.zero		1


	//   ....[109]....
        /*075c*/ 	.word	0x00005840
        /*0760*/ 	.word	0x00000008
        /*0764*/ 	.word	0x00000000
        /*0768*/ 	.short	0x010a
        /*076a*/ 	.byte	0x3f
	.zero		1


	//   ....[110]....
        /*076c*/ 	.word	0x00005890
        /*0770*/ 	.word	0x00000009
        /*0774*/ 	.word	0x00000000
        /*0778*/ 	.short	0x010a
        /*077a*/ 	.byte	0x3f
	.zero		1


	//   ....[111]....
        /*077c*/ 	.word	0x000058e0
        /*0780*/ 	.word	0x00000008
        /*0784*/ 	.word	0x00000000
        /*0788*/ 	.short	0x010a
        /*078a*/ 	.byte	0x3f
	.zero		1


	//   ....[112]....
        /*078c*/ 	.word	0x00005930
        /*0790*/ 	.word	0x00000009
        /*0794*/ 	.word	0x00000000
        /*0798*/ 	.short	0x010a
        /*079a*/ 	.byte	0x3f
	.zero		1


	//   ....[113]....
        /*079c*/ 	.word	0x00005980
        /*07a0*/ 	.word	0x00000008
        /*07a4*/ 	.word	0x00000000
        /*07a8*/ 	.short	0x010a
        /*07aa*/ 	.byte	0x3f
	.zero		1


	//   ....[114]....
        /*07ac*/ 	.word	0x000059d0
        /*07b0*/ 	.word	0x00000009
        /*07b4*/ 	.word	0x00000000
        /*07b8*/ 	.short	0x010a
        /*07ba*/ 	.byte	0x3f
	.zero		1


	//   ....[115]....
        /*07bc*/ 	.word	0x00005a20
        /*07c0*/ 	.word	0x00000006
        /*07c4*/ 	.word	0x00000000
        /*07c8*/ 	.short	0x010a
        /*07ca*/ 	.byte	0x3f
	.zero		1


	//----- nvinfo : EIATTR_NUM_MBARRIERS
	.align		4
.L_35:
        /*07cc*/ 	.byte	0x03, 0x38
        /*07ce*/ 	.short	0x0036


	//----- nvinfo : EIATTR_EXIT_INSTR_OFFSETS
	.align		4
        /*07d0*/ 	.byte	0x04, 0x1c
        /*07d2*/ 	.short	(.L_37 - .L_36)


	//   ....[0]....
.L_36:
        /*07d4*/ 	.word	0x00000cc0


	//   ....[1]....
        /*07d8*/ 	.word	0x000014d0


	//   ....[2]....
        /*07dc*/ 	.word	0x00002ed0


	//   ....[3]....
        /*07e0*/ 	.word	0x00003430


	//   ....[4]....
        /*07e4*/ 	.word	0x000050a0


	//----- nvinfo : EIATTR_MAX_THREADS
	.align		4
.L_37:
        /*07e8*/ 	.byte	0x04, 0x05
        /*07ea*/ 	.short	(.L_39 - .L_38)
.L_38:
        /*07ec*/ 	.word	0x00000180
        /*07f0*/ 	.word	0x00000001
        /*07f4*/ 	.word	0x00000001


	//----- nvinfo : EIATTR_CRS_STACK_SIZE
	.align		4
.L_39:
        /*07f8*/ 	.byte	0x04, 0x1e
        /*07fa*/ 	.short	(.L_41 - .L_40)
.L_40:
        /*07fc*/ 	.word	0x00000000


	//----- nvinfo : EIATTR_CBANK_PARAM_SIZE
	.align		4
.L_41:
        /*0800*/ 	.byte	0x03, 0x19
        /*0802*/ 	.short	0x0470


	//----- nvinfo : EIATTR_PARAM_CBANK
	.align		4
        /*0804*/ 	.byte	0x04, 0x0a
        /*0806*/ 	.short	(.L_43 - .L_42)
	.align		4
.L_42:
        /*0808*/ 	.word	index@(.nv.constant0._ZN7cutlass13device_kernelINS_4gemm6kernel13GemmUniversalIN4cute5tupleIJiiiiEEENS1_10collective13CollectiveMmaINS1_34MainloopSm90TmaGmmaWarpSpecializedILi26ENS5_IJNS4_1CILi2EEENSA_ILi1EEESC_EEENS1_35KernelTmaWarpSpecializedCooperativeEEENS5_IJNSA_ILi128EEENSA_ILi8EEENSA_ILi64EEEEEEaNS5_IJlSC_lEEEaSK_NS4_8TiledMMAINS4_8MMA_AtomIJNS4_4SM904GMMA25MMA_64x8x32_S32S8S8_SS_TNEEEENS4_6LayoutISD_NS5_IJSC_NSA_ILi0EEESS_EEEEENS5_IJNS4_10UnderscoreESV_SV_EEEEENS4_13SM90_TMA_LOADENS4_14ComposedLayoutINS4_7SwizzleILi2ELi4ELi3EEENS4_18smem_ptr_flag_bitsILi8EEENSR_INS5_IJSH_SI_EEENS5_IJSI_SC_EEEEEEEvNS4_8identityENS4_23SM90_TMA_LOAD_MULTICASTES17_vS18_EENS_8epilogue10collective6detail29Sm90TmaWarpSpecializedAdapterINS1C_15DefaultEpilogueIaSK_SK_NS1B_6thread17LinearCombinationIaLi1EiiLNS1G_9ScaleType4KindE0ELNS_15FloatRoundStyleE2EaEENS1_15EpilogueDefaultEEEEEvvEEEEvNT_6ParamsE)
        /*080c*/ 	.short	0x0210
        /*080e*/ 	.short	0x0470


	//----- nvinfo : EIATTR_SW_WAR
	.align		4
.L_43:
        /*0810*/ 	.byte	0x04, 0x36
        /*0812*/ 	.short	(.L_45 - .L_44)
.L_44:
        /*0814*/ 	.word	0x00000008
.L_45:


//--------------------- .nv.callgraph             --------------------------
	.section	.nv.callgraph,"",@"SHT_CUDA_CALLGRAPH"
	.align	4
	.sectionentsize	8
	.align		4
        /*0000*/ 	.word	0x00000000
	.align		4
        /*0004*/ 	.word	0xffffffff
	.align		4
        /*0008*/ 	.word	index@(_ZN7cutlass13device_kernelINS_4gemm6kernel13GemmUniversalIN4cute5tupleIJiiiiEEENS1_10collective13CollectiveMmaINS1_34MainloopSm90TmaGmmaWarpSpecializedILi26ENS5_IJNS4_1CILi2EEENSA_ILi1EEESC_EEENS1_35KernelTmaWarpSpecializedCooperativeEEENS5_IJNSA_ILi128EEENSA_ILi8EEENSA_ILi64EEEEEEaNS5_IJlSC_lEEEaSK_NS4_8TiledMMAINS4_8MMA_AtomIJNS4_4SM904GMMA25MMA_64x8x32_S32S8S8_SS_TNEEEENS4_6LayoutISD_NS5_IJSC_NSA_ILi0EEESS_EEEEENS5_IJNS4_10UnderscoreESV_SV_EEEEENS4_13SM90_TMA_LOADENS4_14ComposedLayoutINS4_7SwizzleILi2ELi4ELi3EEENS4_18smem_ptr_flag_bitsILi8EEENSR_INS5_IJSH_SI_EEENS5_IJSI_SC_EEEEEEEvNS4_8identityENS4_23SM90_TMA_LOAD_MULTICASTES17_vS18_EENS_8epilogue10collective6detail29Sm90TmaWarpSpecializedAdapterINS1C_15DefaultEpilogueIaSK_SK_NS1B_6thread17LinearCombinationIaLi1EiiLNS1G_9ScaleType4KindE0ELNS_15FloatRoundStyleE2EaEENS1_15EpilogueDefaultEEEEEvvEEEEvNT_6ParamsE)
	.align		4
        /*000c*/ 	.word	index@(__assertfail)
	.align		4
        /*0010*/ 	.word	0x00000000
	.align		4
        /*0014*/ 	.word	0xfffffffe
	.align		4
        /*0018*/ 	.word	0x00000000
	.align		4
        /*001c*/ 	.word	0xfffffffd
	.align		4
        /*0020*/ 	.word	0x00000000
	.align		4
        /*0024*/ 	.word	0xfffffffc


//--------------------- .nv.constant4             --------------------------
	.section	.nv.constant4,"a",@progbits
	.align	8
	.align		8
.nv.constant4:
        /*0000*/ 	.dword	__assertfail
	.align		8
        /*0008*/ 	.dword	__unnamed_1
	.align		8
        /*0010*/ 	.dword	_ZN39_INTERNAL_a1839864_4_k_cu_e529639a_64324cuda3std3__45__cpo5beginE
	.align		8
        /*0018*/ 	.dword	_ZN39_INTERNAL_a1839864_4_k_cu_e529639a_64324cuda3std3__45__cpo3endE
	.align		8
        /*0020*/ 	.dword	_ZN39_INTERNAL_a1839864_4_k_cu_e529639a_64324cuda3std3__45__cpo6cbeginE
	.align		8
        /*0028*/ 	.dword	_ZN39_INTERNAL_a1839864_4_k_cu_e529639a_64324cuda3std3__45__cpo4cendE
	.align		8
        /*0030*/ 	.dword	_ZN39_INTERNAL_a1839864_4_k_cu_e529639a_64324cuda3std3__441_GLOBAL__N__a1839864_4_k_cu_e529639a_64326ignoreE
	.align		8
        /*0038*/ 	.dword	_ZN39_INTERNAL_a1839864_4_k_cu_e529639a_64324cuda3std3__419piecewise_constructE
	.align		8
        /*0040*/ 	.dword	_ZN39_INTERNAL_a1839864_4_k_cu_e529639a_64324cuda3std3__48in_placeE
	.align		8
        /*0048*/ 	.dword	_ZN39_INTERNAL_a1839864_4_k_cu_e529639a_64324cuda3std6ranges3__45__cpo4swapE
	.align		8
        /*0050*/ 	.dword	_ZN39_INTERNAL_a1839864_4_k_cu_e529639a_64324cuda3std6ranges3__45__cpo9iter_moveE
	.align		8
        /*0058*/ 	.dword	_ZN39_INTERNAL_a1839864_4_k_cu_e529639a_64324cute7productE
	.align		8
        /*0060*/ 	.dword	_ZN39_INTERNAL_a1839864_4_k_cu_e529639a_64324cute1_E
	.align		8
        /*0068*/ 	.dword	$str$22
	.align		8
        /*0070*/ 	.dword	$str$23


//--------------------- .text._ZN7cutlass13device_kernelINS_4gemm6kernel13GemmUniversalIN4cute5tupleIJiiiiEEENS1_10collective13CollectiveMmaINS1_34MainloopSm90TmaGmmaWarpSpecializedILi26ENS5_IJNS4_1CILi2EEENSA_ILi1EEESC_EEENS1_35KernelTmaWarpSpecializedCooperativeEEENS5_IJNSA_ILi128EEENSA_ILi8EEENSA_ILi64EEEEEEaNS5_IJlSC_lEEEaSK_NS4_8TiledMMAINS4_8MMA_AtomIJNS4_4SM904GMMA25MMA_64x8x32_S32S8S8_SS_TNEEEENS4_6LayoutISD_NS5_IJSC_NSA_ILi0EEESS_EEEEENS5_IJNS4_10UnderscoreESV_SV_EEEEENS4_13SM90_TMA_LOADENS4_14ComposedLayoutINS4_7SwizzleILi2ELi4ELi3EEENS4_18smem_ptr_flag_bitsILi8EEENSR_INS5_IJSH_SI_EEENS5_IJSI_SC_EEEEEEEvNS4_8identityENS4_23SM90_TMA_LOAD_MULTICASTES17_vS18_EENS_8epilogue10collective6detail29Sm90TmaWarpSpecializedAdapterINS1C_15DefaultEpilogueIaSK_SK_NS1B_6thread17LinearCombinationIaLi1EiiLNS1G_9ScaleType4KindE0ELNS_15FloatRoundStyleE2EaEENS1_15EpilogueDefaultEEEEEvvEEEEvNT_6ParamsE --------------------------
	.section	.text._ZN7cutlass13device_kernelINS_4gemm6kernel13GemmUniversalIN4cute5tupleIJiiiiEEENS1_10collective13CollectiveMmaINS1_34MainloopSm90TmaGmmaWarpSpecializedILi26ENS5_IJNS4_1CILi2EEENSA_ILi1EEESC_EEENS1_35KernelTmaWarpSpecializedCooperativeEEENS5_IJNSA_ILi128EEENSA_ILi8EEENSA_ILi64EEEEEEaNS5_IJlSC_lEEEaSK_NS4_8TiledMMAINS4_8MMA_AtomIJNS4_4SM904GMMA25MMA_64x8x32_S32S8S8_SS_TNEEEENS4_6LayoutISD_NS5_IJSC_NSA_ILi0EEESS_EEEEENS5_IJNS4_10UnderscoreESV_SV_EEEEENS4_13SM90_TMA_LOADENS4_14ComposedLayoutINS4_7SwizzleILi2ELi4ELi3EEENS4_18smem_ptr_flag_bitsILi8EEENSR_INS5_IJSH_SI_EEENS5_IJSI_SC_EEEEEEEvNS4_8identityENS4_23SM90_TMA_LOAD_MULTICASTES17_vS18_EENS_8epilogue10collective6detail29Sm90TmaWarpSpecializedAdapterINS1C_15DefaultEpilogueIaSK_SK_NS1B_6thread17LinearCombinationIaLi1EiiLNS1G_9ScaleType4KindE0ELNS_15FloatRoundStyleE2EaEENS1_15EpilogueDefaultEEEEEvvEEEEvNT_6ParamsE,"ax",@progbits
	.align	128
.text._ZN7cutlass13device_kernelINS_4gemm6kernel13GemmUniversalIN4cute5tupleIJiiiiEEENS1_10collective13CollectiveMmaINS1_34MainloopSm90TmaGmmaWarpSpecializedILi26ENS5_IJNS4_1CILi2EEENSA_ILi1EEESC_EEENS1_35KernelTmaWarpSpecializedCooperativeEEENS5_IJNSA_ILi128EEENSA_ILi8EEENSA_ILi64EEEEEEaNS5_IJlSC_lEEEaSK_NS4_8TiledMMAINS4_8MMA_AtomIJNS4_4SM904GMMA25MMA_64x8x32_S32S8S8_SS_TNEEEENS4_6LayoutISD_NS5_IJSC_NSA_ILi0EEESS_EEEEENS5_IJNS4_10UnderscoreESV_SV_EEEEENS4_13SM90_TMA_LOADENS4_14ComposedLayoutINS4_7SwizzleILi2ELi4ELi3EEENS4_18smem_ptr_flag_bitsILi8EEENSR_INS5_IJSH_SI_EEENS5_IJSI_SC_EEEEEEEvNS4_8identityENS4_23SM90_TMA_LOAD_MULTICASTES17_vS18_EENS_8epilogue10collective6detail29Sm90TmaWarpSpecializedAdapterINS1C_15DefaultEpilogueIaSK_SK_NS1B_6thread17LinearCombinationIaLi1EiiLNS1G_9ScaleType4KindE0ELNS_15FloatRoundStyleE2EaEENS1_15EpilogueDefaultEEEEEvvEEEEvNT_6ParamsE:
        .type           _ZN7cutlass13device_kernelINS_4gemm6kernel13GemmUniversalIN4cute5tupleIJiiiiEEENS1_10collective13CollectiveMmaINS1_34MainloopSm90TmaGmmaWarpSpecializedILi26ENS5_IJNS4_1CILi2EEENSA_ILi1EEESC_EEENS1_35KernelTmaWarpSpecializedCooperativeEEENS5_IJNSA_ILi128EEENSA_ILi8EEENSA_ILi64EEEEEEaNS5_IJlSC_lEEEaSK_NS4_8TiledMMAINS4_8MMA_AtomIJNS4_4SM904GMMA25MMA_64x8x32_S32S8S8_SS_TNEEEENS4_6LayoutISD_NS5_IJSC_NSA_ILi0EEESS_EEEEENS5_IJNS4_10UnderscoreESV_SV_EEEEENS4_13SM90_TMA_LOADENS4_14ComposedLayoutINS4_7SwizzleILi2ELi4ELi3EEENS4_18smem_ptr_flag_bitsILi8EEENSR_INS5_IJSH_SI_EEENS5_IJSI_SC_EEEEEEEvNS4_8identityENS4_23SM90_TMA_LOAD_MULTICASTES17_vS18_EENS_8epilogue10collective6detail29Sm90TmaWarpSpecializedAdapterINS1C_15DefaultEpilogueIaSK_SK_NS1B_6thread17LinearCombinationIaLi1EiiLNS1G_9ScaleType4KindE0ELNS_15FloatRoundStyleE2EaEENS1_15EpilogueDefaultEEEEEvvEEEEvNT_6ParamsE,@function
        .size           _ZN7cutlass13device_kernelINS_4gemm6kernel13GemmUniversalIN4cute5tupleIJiiiiEEENS1_10collective13CollectiveMmaINS1_34MainloopSm90TmaGmmaWarpSpecializedILi26ENS5_IJNS4_1CILi2EEENSA_ILi1EEESC_EEENS1_35KernelTmaWarpSpecializedCooperativeEEENS5_IJNSA_ILi128EEENSA_ILi8EEENSA_ILi64EEEEEEaNS5_IJlSC_lEEEaSK_NS4_8TiledMMAINS4_8MMA_AtomIJNS4_4SM904GMMA25MMA_64x8x32_S32S8S8_SS_TNEEEENS4_6LayoutISD_NS5_IJSC_NSA_ILi0EEESS_EEEEENS5_IJNS4_10UnderscoreESV_SV_EEEEENS4_13SM90_TMA_LOADENS4_14ComposedLayoutINS4_7SwizzleILi2ELi4ELi3EEENS4_18smem_ptr_flag_bitsILi8EEENSR_INS5_IJSH_SI_EEENS5_IJSI_SC_EEEEEEEvNS4_8identityENS4_23SM90_TMA_LOAD_MULTICASTES17_vS18_EENS_8epilogue10collective6detail29Sm90TmaWarpSpecializedAdapterINS1C_15DefaultEpilogueIaSK_SK_NS1B_6thread17LinearCombinationIaLi1EiiLNS1G_9ScaleType4KindE0ELNS_15FloatRoundStyleE2EaEENS1_15EpilogueDefaultEEEEEvvEEEEvNT_6ParamsE,(.L_x_126 - _ZN7cutlass13device_kernelINS_4gemm6kernel13GemmUniversalIN4cute5tupleIJiiiiEEENS1_10collective13CollectiveMmaINS1_34MainloopSm90TmaGmmaWarpSpecializedILi26ENS5_IJNS4_1CILi2EEENSA_ILi1EEESC_EEENS1_35KernelTmaWarpSpecializedCooperativeEEENS5_IJNSA_ILi128EEENSA_ILi8EEENSA_ILi64EEEEEEaNS5_IJlSC_lEEEaSK_NS4_8TiledMMAINS4_8MMA_AtomIJNS4_4SM904GMMA25MMA_64x8x32_S32S8S8_SS_TNEEEENS4_6LayoutISD_NS5_IJSC_NSA_ILi0EEESS_EEEEENS5_IJNS4_10UnderscoreESV_SV_EEEEENS4_13SM90_TMA_LOADENS4_14ComposedLayoutINS4_7SwizzleILi2ELi4ELi3EEENS4_18smem_ptr_flag_bitsILi8EEENSR_INS5_IJSH_SI_EEENS5_IJSI_SC_EEEEEEEvNS4_8identityENS4_23SM90_TMA_LOAD_MULTICASTES17_vS18_EENS_8epilogue10collective6detail29Sm90TmaWarpSpecializedAdapterINS1C_15DefaultEpilogueIaSK_SK_NS1B_6thread17LinearCombinationIaLi1EiiLNS1G_9ScaleType4KindE0ELNS_15FloatRoundStyleE2EaEENS1_15EpilogueDefaultEEEEEvvEEEEvNT_6ParamsE)
        .other          _ZN7cutlass13device_kernelINS_4gemm6kernel13GemmUniversalIN4cute5tupleIJiiiiEEENS1_10collective13CollectiveMmaINS1_34MainloopSm90TmaGmmaWarpSpecializedILi26ENS5_IJNS4_1CILi2EEENSA_ILi1EEESC_EEENS1_35KernelTmaWarpSpecializedCooperativeEEENS5_IJNSA_ILi128EEENSA_ILi8EEENSA_ILi64EEEEEEaNS5_IJlSC_lEEEaSK_NS4_8TiledMMAINS4_8MMA_AtomIJNS4_4SM904GMMA25MMA_64x8x32_S32S8S8_SS_TNEEEENS4_6LayoutISD_NS5_IJSC_NSA_ILi0EEESS_EEEEENS5_IJNS4_10UnderscoreESV_SV_EEEEENS4_13SM90_TMA_LOADENS4_14ComposedLayoutINS4_7SwizzleILi2ELi4ELi3EEENS4_18smem_ptr_flag_bitsILi8EEENSR_INS5_IJSH_SI_EEENS5_IJSI_SC_EEEEEEEvNS4_8identityENS4_23SM90_TMA_LOAD_MULTICASTES17_vS18_EENS_8epilogue10collective6detail29Sm90TmaWarpSpecializedAdapterINS1C_15DefaultEpilogueIaSK_SK_NS1B_6thread17LinearCombinationIaLi1EiiLNS1G_9ScaleType4KindE0ELNS_15FloatRoundStyleE2EaEENS1_15EpilogueDefaultEEEEEvvEEEEvNT_6ParamsE,@"STO_CUDA_ENTRY STV_DEFAULT"
_ZN7cutlass13device_kernelINS_4gemm6kernel13GemmUniversalIN4cute5tupleIJiiiiEEENS1_10collective13CollectiveMmaINS1_34MainloopSm90TmaGmmaWarpSpecializedILi26ENS5_IJNS4_1CILi2EEENSA_ILi1EEESC_EEENS1_35KernelTmaWarpSpecializedCooperativeEEENS5_IJNSA_ILi128EEENSA_ILi8EEENSA_ILi64EEEEEEaNS5_IJlSC_lEEEaSK_NS4_8TiledMMAINS4_8MMA_AtomIJNS4_4SM904GMMA25MMA_64x8x32_S32S8S8_SS_TNEEEENS4_6LayoutISD_NS5_IJSC_NSA_ILi0EEESS_EEEEENS5_IJNS4_10UnderscoreESV_SV_EEEEENS4_13SM90_TMA_LOADENS4_14ComposedLayoutINS4_7SwizzleILi2ELi4ELi3EEENS4_18smem_ptr_flag_bitsILi8EEENSR_INS5_IJSH_SI_EEENS5_IJSI_SC_EEEEEEEvNS4_8identityENS4_23SM90_TMA_LOAD_MULTICASTES17_vS18_EENS_8epilogue10collective6detail29Sm90TmaWarpSpecializedAdapterINS1C_15DefaultEpilogueIaSK_SK_NS1B_6thread17LinearCombinationIaLi1EiiLNS1G_9ScaleType4KindE0ELNS_15FloatRoundStyleE2EaEENS1_15EpilogueDefaultEEEEEvvEEEEvNT_6ParamsE:
[----:B------:R-:W0:Y:S01]  /*0000*/  LDC R1, c[0x0][0x28] ;  /* 0x00000a00ff017b82 */ /* 0x000e220000000800 */
[----:B------:R-:W1:Y:S01]  /*0010*/  S2R R3, SR_TID.X ;  /* 0x0000000000037919 */ /* 0x000e620000002100 */
[----:B------:R-:W-:Y:S01]  /*0020*/  ELECT P0, URZ, PT ;  /* 0x00000000003f782f */ /* 0x000fe20003800000 */
[----:B------:R-:W-:Y:S01]  /*0030*/  BSSY B0, `(.L_x_0) ;  /* 0x000000f000007945 */ /* 0x000fe20003800000 */
[--C-:B-1----:R-:W-:Y:S02]  /*0040*/  SHF.R.U32.HI R0, RZ, 0x5, R3.reuse ;  /* 0x00000005ff007819 */ /* 0x102fe40000011603 */
[----:B------:R-:W-:-:S03]  /*0050*/  SHF.R.U32.HI R14, RZ, 0x7, R3 ;  /* 0x00000007ff0e7819 */ /* 0x000fc60000011603 */
[----:B------:R-:W1:Y:S04]  /*0060*/  SHFL.IDX PT, R2, R0, RZ, 0x1f ;  /* 0x00001fff00027589 */ /* 0x000e6800000e0000 */
[----:B------:R2:W3:Y:S01]  /*0070*/  SHFL.IDX PT, R5, R14, RZ, 0x1f ;  /* 0x00001fff0e057589 */ /* 0x0004e200000e0000 */
[----:B-1----:R-:W-:-:S13]  /*0080*/  ISETP.NE.OR P0, PT, R2, RZ, !P0 ;  /* 0x000000ff0200720c */ /* 0x002fda0004705670 */
[----:B0-23--:R-:W-:Y:S05]  /*0090*/  @P0 BRA `(.L_x_1) ;  /* 0x0000000000200947 */ /* 0x00dfea0003800000 */
[----:B------:R-:W-:Y:S02]  /*00a0*/  ULDC.64 UR4, c[0x0][0x198] ;  /* 0x0000660000047ab9 */ /* 0x000fe40000000a00 */
[----:B------:R-:W-:Y:S02]  /*00b0*/  UIADD3 UR6, UP0, UR4, 0xf0, URZ ;  /* 0x000000f004067890 */ /* 0x000fe4000ff1e03f */
[----:B------:R-:W-:Y:S02]  /*00c0*/  UIADD3 UR4, UP1, UR4, 0x1f0, URZ ;  /* 0x000001f004047890 */ /* 0x000fe4000ff3e03f */
[----:B------:R-:W-:Y:S02]  /*00d0*/  UIADD3.X UR7, URZ, UR5, URZ, UP0, !UPT ;  /* 0x000000053f077290 */ /* 0x000fe400087fe43f */
[----:B------:R-:W-:-:S07]  /*00e0*/  UIADD3.X UR5, URZ, UR5, URZ, UP1, !UPT ;  /* 0x000000053f057290 */ /* 0x000fce0008ffe43f */
[----:B------:R0:W-:Y:S02]  /*00f0*/  UTMACCTL.PF [UR6] ;  /* 0x00000000060079b9 */ /* 0x0001e40008040000 */
[----:B------:R0:W-:Y:S02]  /*0100*/  UTMACCTL.PF [UR4] ;  /* 0x00000000040079b9 */ /* 0x0001e40008040000 */
[----:B0-----:R-:W-:Y:S01]  /*0110*/  NOP ;  /* 0x0000000000007918 */ /* 0x001fe20000000000 */
.L_x_1:
[----:B------:R-:W-:Y:S05]  /*0120*/  BSYNC B0 ;  /* 0x0000000000007941 */ /* 0x000fea0003800000 */
.L_x_0:
[----:B------:R-:W0:Y:S02]  /*0130*/  SHFL.IDX PT, R6, R0, RZ, 0x1f ;  /* 0x00001fff00067589 */ /* 0x000e2400000e0000 */
[----:B0-----:R-:W-:-:S13]  /*0140*/  ISETP.NE.AND P0, PT, R6, RZ, PT ;  /* 0x000000ff0600720c */ /* 0x001fda0003f05270 */
[----:B------:R-:W-:Y:S05]  /*0150*/  @P0 BRA `(.L_x_2) ;  /* 0x0000000400140947 */ /* 0x000fea0003800000 */
[----:B------:R-:W-:Y:S01]  /*0160*/  ELECT P0, URZ, PT ;  /* 0x00000000003f782f */ /* 0x000fe20003800000 */
[----:B------:R-:W-:-:S12]  /*0170*/  BSSY B0, `(.L_x_2) ;  /* 0x0000043000007945 */ /* 0x000fd80003800000 */
[----:B------:R-:W-:Y:S05]  /*0180*/  @!P0 BRA `(.L_x_3) ;  /* 0x0000000400048947 */ /* 0x000fea0003800000 */
[----:B------:R-:W0:Y:S01]  /*0190*/  S2UR UR8, SR_CgaCtaId ;  /* 0x00000000000879c3 */ /* 0x000e220000008800 */
[----:B------:R-:W-:Y:S01]  /*01a0*/  UMOV UR4, 0x400 ;  /* 0x0000040000047882 */ /* 0x000fe20000000000 */
[----:B------:R-:W-:Y:S01]  /*01b0*/  UMOV UR5, 0x1 ;  /* 0x0000000100057882 */ /* 0x000fe20000000000 */
[----:B------:R-:W-:Y:S02]  /*01c0*/  UMOV UR6, 0x4 ;  /* 0x0000000400067882 */ /* 0x000fe40000000000 */
[----:B------:R-:W-:-:S04]  /*01d0*/  UIADD3 UR6, -UR6, 0x100000, URZ ;  /* 0x0010000006067890 */ /* 0x000fc8000fffe13f */
[----:B------:R-:W-:Y:S02]  /*01e0*/  USHF.L.U32 UR7, UR6, 0xb, URZ ;  /* 0x0000000b06077899 */ /* 0x000fe4000800063f */
[----:B------:R-:W-:Y:S02]  /*01f0*/  USHF.L.U32 UR6, UR6, 0x1, URZ ;  /* 0x0000000106067899 */ /* 0x000fe4000800063f */
[----:B0-----:R-:W-:Y:S02]  /*0200*/  ULEA UR8, UR8, UR4, 0x18 ;  /* 0x0000000408087291 */ /* 0x001fe4000f8ec03f */
[----:B------:R-:W-:-:S04]  /*0210*/  UIADD3 UR4, -UR5, 0x100000, URZ ;  /* 0x0010000005047890 */ /* 0x000fc8000fffe13f */
[----:B------:R-:W-:Y:S02]  /*0220*/  USHF.L.U32 UR5, UR4, 0xb, URZ ;  /* 0x0000000b04057899 */ /* 0x000fe4000800063f */
[----:B------:R-:W-:Y:S01]  /*0230*/  USHF.L.U32 UR4, UR4, 0x1, URZ ;  /* 0x0000000104047899 */ /* 0x000fe2000800063f */
[----:B------:R-:W0:Y:S11]  /*0240*/  FENCE.VIEW.ASYNC.S ;  /* 0x00000000000073c6 */ /* 0x000e360000000000 */
[----:B0-----:R0:W1:Y:S01]  /*0250*/  SYNCS.EXCH.64 URZ, [UR8], UR4 ;  /* 0x00000004083f75b2 */ /* 0x0010620008000100 */
[----:B------:R0:W2:Y:S01]  /*0260*/  SYNCS.EXCH.64 URZ, [UR8+0xd0], UR6 ;  /* 0x0000d006083f75b2 */ /* 0x0000a20008000100 */
[----:B------:R0:W3:Y:S01]  /*0270*/  SYNCS.EXCH.64 URZ, [UR8+0x8], UR4 ;  /* 0x00000804083f75b2 */ /* 0x0000e20008000100 */
[----:B------:R0:W4:Y:S01]  /*0280*/  SYNCS.EXCH.64 URZ, [UR8+0xd8], UR6 ;  /* 0x0000d806083f75b2 */ /* 0x0001220008000100 */
[----:B------:R0:W0:Y:S01]  /*0290*/  SYNCS.EXCH.64 URZ, [UR8+0x10], UR4 ;  /* 0x00001004083f75b2 */ /* 0x0000220008000100 */
        /* <DEDUP_REMOVED lines=47> */
[----:B-1234-:R-:W-:Y:S01]  /*0590*/  NOP ;  /* 0x0000000000007918 */ /* 0x01efe20000000000 */
.L_x_3:
[----:B0-----:R-:W-:Y:S05]  /*05a0*/  BSYNC B0 ;  /* 0x0000000000007941 */ /* 0x001fea0003800000 */
.L_x_2:
[----:B------:R-:W-:Y:S01]  /*05b0*/  SHF.R.S32.HI R4, RZ, 0x1f, R3 ;  /* 0x0000001fff047819 */ /* 0x000fe20000011403 */
[----:B------:R-:W0:Y:S01]  /*05c0*/  SHFL.IDX PT, R0, R0, RZ, 0x1f ;  /* 0x00001fff00007589 */ /* 0x000e2200000e0000 */
[----:B------:R-:W1:Y:S01]  /*05d0*/  S2UR UR8, SR_CTAID.X ;  /* 0x00000000000879c3 */ /* 0x000e620000002500 */
[----:B------:R-:W-:Y:S02]  /*05e0*/  ELECT P0, URZ, PT ;  /* 0x00000000003f782f */ /* 0x000fe40003800000 */
[----:B------:R-:W-:Y:S01]  /*05f0*/  LEA.HI R4, R4, R3, RZ, 0x7 ;  /* 0x0000000304047211 */ /* 0x000fe200078f38ff */
[----:B------:R-:W-:Y:S01]  /*0600*/  ULDC UR4, c[0x0][0x150] ;  /* 0x0000540000047ab9 */ /* 0x000fe20000000800 */
[----:B------:R-:W-:Y:S01]  /*0610*/  SHF.R.S32.HI R9, RZ, 0x1f, R6 ;  /* 0x0000001fff097819 */ /* 0x000fe20000011406 */
[----:B------:R-:W-:Y:S01]  /*0620*/  NOP ;  /* 0x0000000000007918 */ /* 0x000fe20000000000 */
[----:B------:R-:W-:Y:S01]  /*0630*/  LOP3.LUT R4, R4, 0xffffff80, RZ, 0xc0, !PT ;  /* 0xffffff8004047812 */ /* 0x000fe200078ec0ff */
[----:B------:R-:W-:Y:S01]  /*0640*/  IMAD.MOV.U32 R23, RZ, RZ, 0x1 ;  /* 0x00000001ff177424 */ /* 0x000fe200078e00ff */
[----:B------:R-:W-:Y:S01]  /*0650*/  LEA.HI R9, R9, R6, RZ, 0x2 ;  /* 0x0000000609097211 */ /* 0x000fe200078f10ff */
[----:B------:R-:W2:Y:S01]  /*0660*/  LDC R12, c[0x0][0x144] ;  /* 0x00005100ff0c7b82 */ /* 0x000ea20000000800 */
[----:B------:R-:W-:Y:S01]  /*0670*/  NOP ;  /* 0x0000000000007918 */ /* 0x000fe20000000000 */
[----:B------:R-:W-:Y:S01]  /*0680*/  IMAD.IADD R8, R3, 0x1, -R4 ;  /* 0x0000000103087824 */ /* 0x000fe200078e0a04 */
[----:B------:R-:W-:Y:S01]  /*0690*/  LOP3.LUT R9, R9, 0x3ffffffc, RZ, 0xc0, !PT ;  /* 0x3ffffffc09097812 */ /* 0x000fe200078ec0ff */
[----:B------:R-:W3:Y:S01]  /*06a0*/  S2R R4, SR_CTAID.Y ;  /* 0x0000000000047919 */ /* 0x000ee20000002600 */
[----:B------:R-:W-:-:S02]  /*06b0*/  ISETP.NE.AND P3, PT, R5, RZ, PT ;  /* 0x000000ff0500720c */ /* 0x000fc40003f65270 */
[----:B------:R-:W-:Y:S01]  /*06c0*/  SHF.R.S32.HI R7, RZ, 0x1f, R8 ;  /* 0x0000001fff077819 */ /* 0x000fe20000011408 */
[----:B------:R-:W-:Y:S01]  /*06d0*/  IMAD.IADD R6, R6, 0x1, -R9 ;  /* 0x0000000106067824 */ /* 0x000fe200078e0a09 */
[----:B------:R-:W4:Y:S01]  /*06e0*/  LDC R13, c[0x0][0x140] ;  /* 0x00005000ff0d7b82 */ /* 0x000f220000000800 */
[----:B------:R-:W-:Y:S02]  /*06f0*/  SHF.R.S32.HI R9, RZ, 0x1f, R2 ;  /* 0x0000001fff097819 */ /* 0x000fe40000011402 */
[----:B------:R-:W-:Y:S02]  /*0700*/  LEA.HI R7, R7, R8, RZ, 0x3 ;  /* 0x0000000807077211 */ /* 0x000fe400078f18ff */
[----:B0-----:R-:W-:Y:S02]  /*0710*/  ISETP.NE.OR P0, PT, R0, RZ, !P0 ;  /* 0x000000ff0000720c */ /* 0x001fe40004705670 */
[--C-:B------:R-:W-:Y:S02]  /*0720*/  SHF.R.S32.HI R0, RZ, 0x3, R7.reuse ;  /* 0x00000003ff007819 */ /* 0x100fe40000011407 */
[----:B------:R-:W-:-:S02]  /*0730*/  SHF.R.S32.HI R7, RZ, 0x1f, R7 ;  /* 0x0000001fff077819 */ /* 0x000fc40000011407 */
[----:B-1----:R-:W-:Y:S02]  /*0740*/  I2FP.F32.U32 R10, UR8 ;  /* 0x00000008000a7c45 */ /* 0x002fe40008201000 */
[----:B------:R-:W-:Y:S02]  /*0750*/  LEA.HI R7, R7, R0, RZ, 0x2 ;  /* 0x0000000007077211 */ /* 0x000fe400078f10ff */
[----:B------:R-:W-:Y:S01]  /*0760*/  LEA.HI R9, R9, R2, RZ, 0x2 ;  /* 0x0000000209097211 */ /* 0x000fe200078f10ff */
[----:B------:R-:W-:Y:S01]  /*0770*/  FMUL R10, R10, UR4 ;  /* 0x000000040a0a7c20 */ /* 0x000fe20008400000 */
[----:B------:R-:W-:Y:S01]  /*0780*/  LOP3.LUT R7, R7, 0xfffffffc, RZ, 0xc0, !PT ;  /* 0xfffffffc07077812 */ /* 0x000fe200078ec0ff */
[----:B------:R-:W-:Y:S01]  /*0790*/  VOTEU.ALL UP0, P0 ;  /* 0x00000000003f7886 */ /* 0x000fe20000000000 */
[----:B------:R-:W-:Y:S01]  /*07a0*/  ULDC UR4, c[0x0][0x154] ;  /* 0x0000550000047ab9 */ /* 0x000fe20000000800 */
[----:B------:R-:W-:Y:S01]  /*07b0*/  LOP3.LUT R9, R9, 0xfffffffc, RZ, 0xc0, !PT ;  /* 0xfffffffc09097812 */ /* 0x000fe200078ec0ff */
[----:B------:R-:W-:Y:S01]  /*07c0*/  VOTEU.ALL UP1, P0 ;  /* 0x00000000003f7886 */ /* 0x000fe20000020000 */
[----:B------:R-:W0:Y:S01]  /*07d0*/  F2I.U32.TRUNC.NTZ R10, R10 ;  /* 0x0000000a000a7305 */ /* 0x000e22000020f000 */
[----:B------:R-:W-:Y:S01]  /*07e0*/  IMAD.IADD R7, R0, 0x1, -R7 ;  /* 0x0000000100077824 */ /* 0x000fe200078e0a07 */
[----:B------:R-:W1:Y:S01]  /*07f0*/  @!UP0 S2UR UR7, SR_CgaCtaId ;  /* 0x00000000000789c3 */ /* 0x000e620000008800 */
[----:B------:R-:W-:Y:S01]  /*0800*/  IMAD.IADD R2, R2, 0x1, -R9 ;  /* 0x0000000102027824 */ /* 0x000fe200078e0a09 */
[----:B------:R-:W-:Y:S01]  /*0810*/  @!UP0 UMOV UR6, 0x400 ;  /* 0x0000040000068882 */ /* 0x000fe20000000000 */
[----:B------:R-:W-:Y:S01]  /*0820*/  IMAD R22, R6, 0x4, R7 ;  /* 0x0000000406167824 */ /* 0x000fe200078e0207 */
[----:B---3--:R-:W-:-:S02]  /*0830*/  I2FP.F32.U32 R6, R4 ;  /* 0x0000000400067245 */ /* 0x008fc40000201000 */
[----:B------:R-:W-:Y:S02]  /*0840*/  ISETP.NE.AND P1, PT, R2, 0x3, PT ;  /* 0x000000030200780c */ /* 0x000fe40003f25270 */
[----:B------:R-:W-:Y:S01]  /*0850*/  LEA.HI R0, R22, R22, RZ, 0x1 ;  /* 0x0000001616007211 */ /* 0x000fe200078f08ff */
[----:B------:R-:W3:Y:S01]  /*0860*/  LDC R7, c[0x0][0x148] ;  /* 0x00005200ff077b82 */ /* 0x000ee20000000800 */
[----:B----4-:R-:W-:Y:S02]  /*0870*/  ISETP.EQ.U32.AND P2, PT, R13, 0x1, PT ;  /* 0x000000010d00780c */ /* 0x010fe40003f42070 */
[----:B------:R-:W-:Y:S01]  /*0880*/  LOP3.LUT R11, R0, 0xfffffffe, RZ, 0xc0, !PT ;  /* 0xfffffffe000b7812 */ /* 0x000fe200078ec0ff */
[----:B0-----:R-:W-:Y:S02]  /*0890*/  IMAD.MOV R15, RZ, RZ, -R10 ;  /* 0x000000ffff0f7224 */ /* 0x001fe400078e0a0a */
[----:B------:R-:W-:Y:S01]  /*08a0*/  FMUL R0, R6, UR4 ;  /* 0x0000000406007c20 */ /* 0x000fe20008400000 */
[----:B------:R-:W-:Y:S01]  /*08b0*/  UMOV UR4, 0x20 ;  /* 0x0000002000047882 */ /* 0x000fe20000000000 */
[----:B------:R-:W-:Y:S01]  /*08c0*/  ISETP.EQ.OR P1, PT, R2, RZ, !P1 ;  /* 0x000000ff0200720c */ /* 0x000fe20004f22670 */
[----:B--2---:R-:W-:Y:S01]  /*08d0*/  IMAD R6, R12, R15, UR8 ;  /* 0x000000080c067e24 */ /* 0x004fe2000f8e020f */
[----:B------:R-:W-:-:S04]  /*08e0*/  @!UP0 UIADD3 UR4, -UR4, 0x100000, URZ ;  /* 0x0010000004048890 */ /* 0x000fc8000fffe13f */
[----:B------:R-:W-:Y:S02]  /*08f0*/  @!UP0 USHF.L.U32 UR5, UR4, 0xb, URZ ;  /* 0x0000000b04058899 */ /* 0x000fe4000800063f */
[----:B------:R-:W-:Y:S01]  /*0900*/  @!UP0 USHF.L.U32 UR4, UR4, 0x1, URZ ;  /* 0x0000000104048899 */ /* 0x000fe2000800063f */
[C---:B------:R-:W-:Y:S01]  /*0910*/  IMAD.IADD R11, R22.reuse, 0x1, -R11 ;  /* 0x00000001160b7824 */ /* 0x040fe200078e0a0b */
[----:B------:R-:W0:Y:S01]  /*0920*/  F2I.U32.TRUNC.NTZ R0, R0 ;  /* 0x0000000000007305 */ /* 0x000e22000020f000 */
[C---:B------:R-:W-:Y:S01]  /*0930*/  VIADD R10, R5.reuse, 0xffffffff ;  /* 0xffffffff050a7836 */ /* 0x040fe20000000000 */
[----:B------:R-:W-:Y:S02]  /*0940*/  ISETP.EQ.AND P1, PT, R5, RZ, P1 ;  /* 0x000000ff0500720c */ /* 0x000fe40000f22270 */
[----:B------:R-:W-:Y:S01]  /*0950*/  ISETP.NE.AND P4, PT, R11, R6, PT ;  /* 0x000000060b00720c */ /* 0x000fe20003f85270 */
[----:B------:R-:W-:Y:S01]  /*0960*/  IMAD.SHL.U32 R11, R22, 0x4, RZ ;  /* 0x00000004160b7824 */ /* 0x000fe200078e00ff */
[----:B-1----:R-:W-:Y:S01]  /*0970*/  @!UP0 ULEA UR6, UR7, UR6, 0x18 ;  /* 0x0000000607068291 */ /* 0x002fe2000f8ec03f */
[----:B------:R-:W-:Y:S01]  /*0980*/  ISETP.GE.U32.AND P6, PT, R10, 0x2, PT ;  /* 0x000000020a00780c */ /* 0x000fe20003fc6070 */
[----:B------:R-:W-:Y:S01]  /*0990*/  VOTEU.ALL UP0, P0 ;  /* 0x00000000003f7886 */ /* 0x000fe20000000000 */
[----:B------:R-:W-:-:S02]  /*09a0*/  LOP3.LUT P0, RZ, R8, 0x7, RZ, 0xc0, !PT ;  /* 0x0000000708ff7812 */ /* 0x000fc4000780c0ff */
[----:B------:R-:W-:Y:S02]  /*09b0*/  LOP3.LUT R22, R22, 0xc, R11, 0x78, !PT ;  /* 0x0000000c16167812 */ /* 0x000fe400078e780b */
[----:B------:R-:W-:Y:S01]  /*09c0*/  SEL R16, RZ, 0x1, !P1 ;  /* 0x00000001ff107807 */ /* 0x000fe20004800000 */
[----:B0-----:R-:W-:Y:S01]  /*09d0*/  IMAD.MOV R24, RZ, RZ, -R0 ;  /* 0x000000ffff187224 */ /* 0x001fe200078e0a00 */
[C---:B------:R-:W-:Y:S02]  /*09e0*/  ISETP.LT.U32.AND P0, PT, R22.reuse, 0x2, !P0 ;  /* 0x000000021600780c */ /* 0x040fe40004701070 */
[----:B------:R-:W-:Y:S01]  /*09f0*/  @P4 LEA.HI R0, R22, R22, RZ, 0x1 ;  /* 0x0000001616004211 */ /* 0x000fe200078f08ff */
[----:B---3--:R-:W-:Y:S01]  /*0a00*/  IMAD R9, R7, R24, R4 ;  /* 0x0000001807097224 */ /* 0x008fe200078e0204 */
[----:B------:R-:W0:Y:S02]  /*0a10*/  FENCE.VIEW.ASYNC.S ;  /* 0x00000000000073c6 */ /* 0x000e240000000000 */
[----:B0-----:R0:W1:Y:S01]  /*0a20*/  @!UP0 SYNCS.EXCH.64 URZ, [UR6+0x1b0], UR4 ;  /* 0x0001b004063f85b2 */ /* 0x0010620008000100 */
[----:B------:R-:W-:-:S02]  /*0a30*/  SEL R16, R16, 0x2, P6 ;  /* 0x0000000210107807 */ /* 0x000fc40003000000 */
[----:B------:R-:W-:-:S04]  /*0a40*/  @P4 SHF.R.S32.HI R0, RZ, 0x1, R0 ;  /* 0x00000001ff004819 */ /* 0x000fc80000011400 */
[----:B------:R-:W-:Y:S02]  /*0a50*/  @P4 ISETP.NE.AND P5, PT, R0, R9, PT ;  /* 0x000000090000420c */ /* 0x000fe40003fa5270 */
[----:B------:R-:W-:Y:S02]  /*0a60*/  SEL R0, RZ, 0x1, !P0 ;  /* 0x00000001ff007807 */ /* 0x000fe40004000000 */
[----:B------:R-:W-:-:S04]  /*0a70*/  @P4 SEL R23, RZ, 0x1, P5 ;  /* 0x00000001ff174807 */ /* 0x000fc80002800000 */
[----:B------:R-:W-:Y:S01]  /*0a80*/  LOP3.LUT R23, R23, R0, RZ, 0xc0, !PT ;  /* 0x0000000017177212 */ /* 0x000fe200078ec0ff */
[----:B------:R0:W2:Y:S01]  /*0a90*/  @!UP1 SYNCS.EXCH.64 URZ, [UR6+0x1b8], UR4 ;  /* 0x0001b804063f95b2 */ /* 0x0000a20008000100 */
[----:B------:R-:W-:Y:S01]  /*0aa0*/  LOP3.LUT R0, R3, 0x7f, RZ, 0xc0, !PT ;  /* 0x0000007f03007812 */ /* 0x000fe200078ec0ff */
[----:B------:R-:W-:Y:S01]  /*0ab0*/  NOP ;  /* 0x0000000000007918 */ /* 0x000fe20000000000 */
[----:B------:R-:W-:Y:S05]  /*0ac0*/  @!P2 BRA `(.L_x_4) ;  /* 0x000000000008a947 */ /* 0x000fea0003800000 */
[----:B-12---:R-:W-:Y:S01]  /*0ad0*/  UCGABAR_ARV ;  /* 0x00000000000079c7 */ /* 0x006fe20008000000 */
[----:B------:R-:W-:Y:S05]  /*0ae0*/  BRA `(.L_x_5) ;  /* 0x0000000000047947 */ /* 0x000fea0003800000 */
.L_x_4:
[----:B-12---:R-:W-:Y:S01]  /*0af0*/  NOP ;  /* 0x0000000000007918 */ /* 0x006fe20000000000 */
.L_x_5:
[----:B------:R-:W1:Y:S01]  /*0b00*/  LDC R17, c[0x0][0x65c] ;  /* 0x00019700ff117b82 */ /* 0x000e620000000800 */
[----:B------:R-:W-:Y:S02]  /*0b10*/  IMAD.U32 R8, RZ, RZ, UR8 ;  /* 0x00000008ff087e24 */ /* 0x000fe4000f8e00ff */
[----:B------:R-:W-:Y:S01]  /*0b20*/  IMAD.MOV.U32 R9, RZ, RZ, RZ ;  /* 0x000000ffff097224 */ /* 0x000fe200078e00ff */
[----:B-1----:R-:W-:-:S04]  /*0b30*/  ISETP.NE.AND P1, PT, R17, 0x1, PT ;  /* 0x000000011100780c */ /* 0x002fc80003f25270 */
[----:B------:R-:W-:-:S09]  /*0b40*/  P2R R5, PR, RZ, 0x2 ;  /* 0x00000002ff057803 */ /* 0x000fd20000000000 */
[----:B------:R-:W1:Y:S01]  /*0b50*/  @P1 LDC R19, c[0x0][0x10] ;  /* 0x00000400ff131b82 */ /* 0x000e620000000800 */
[----:B------:R-:W-:Y:S02]  /*0b60*/  @P1 IMAD.MOV.U32 R5, RZ, RZ, RZ ;  /* 0x000000ffff051224 */ /* 0x000fe400078e00ff */
[----:B------:R-:W-:-:S05]  /*0b70*/  @P1 IMAD.MOV.U32 R13, RZ, RZ, RZ ;  /* 0x000000ffff0d1224 */ /* 0x000fca00078e00ff */
[----:B------:R-:W2:Y:S01]  /*0b80*/  @!P1 LDC R11, c[0x0][0xc] ;  /* 0x00000300ff0b9b82 */ /* 0x000ea20000000800 */
[----:B0-----:R-:W-:Y:S01]  /*0b90*/  ULDC UR4, c[0x0][0xc] ;  /* 0x0000030000047ab9 */ /* 0x001fe20000000800 */
[----:B------:R-:W-:Y:S01]  /*0ba0*/  ULDC UR5, c[0x0][0x10] ;  /* 0x0000040000057ab9 */ /* 0x000fe20000000800 */
[----:B------:R-:W-:Y:S01]  /*0bb0*/  ULDC UR6, c[0x0][0x14] ;  /* 0x0000050000067ab9 */ /* 0x000fe20000000800 */
[----:B------:R-:W-:-:S04]  /*0bc0*/  UIMAD.WIDE.U32 UR4, UR4, UR5, URZ ;  /* 0x00000005040472a5 */ /* 0x000fc8000f8e003f */
[----:B------:R-:W-:Y:S02]  /*0bd0*/  UIMAD.WIDE.U32 UR36, UR4, UR6, URZ ;  /* 0x00000006042472a5 */ /* 0x000fe4000f8e003f */
[----:B------:R-:W-:-:S04]  /*0be0*/  UIMAD UR42, UR5, UR6, URZ ;  /* 0x00000006052a72a4 */ /* 0x000fc8000f8e023f */
[----:B------:R-:W-:Y:S01]  /*0bf0*/  UIADD3 UR42, UR37, UR42, URZ ;  /* 0x0000002a252a7290 */ /* 0x000fe2000fffe03f */
[----:B-1----:R-:W-:-:S04]  /*0c00*/  @P1 IMAD.WIDE.U32 R18, R19, UR8, R4 ;  /* 0x0000000813121c25 */ /* 0x002fc8000f8e0004 */
[----:B------:R-:W-:Y:S02]  /*0c10*/  @P1 IMAD.IADD R19, R19, 0x1, R13 ;  /* 0x0000000113131824 */ /* 0x000fe400078e020d */
[----:B--2---:R-:W-:-:S04]  /*0c20*/  @!P1 IMAD.WIDE.U32 R8, R4, R11, R8 ;  /* 0x0000000b04089225 */ /* 0x004fc800078e0008 */
[----:B------:R-:W-:Y:S02]  /*0c30*/  @!P1 IMAD.MOV.U32 R18, RZ, RZ, R8 ;  /* 0x000000ffff129224 */ /* 0x000fe400078e0008 */
[----:B------:R-:W-:Y:S01]  /*0c40*/  @!P1 IMAD.MOV.U32 R19, RZ, RZ, R9 ;  /* 0x000000ffff139224 */ /* 0x000fe200078e0009 */
[----:B------:R-:W-:Y:S06]  /*0c50*/  @!P2 BRA `(.L_x_6) ;  /* 0x00000000000ca947 */ /* 0x000fec0003800000 */
[----:B------:R-:W-:Y:S01]  /*0c60*/  UCGABAR_WAIT ;  /* 0x0000000000007dc7 */ /* 0x000fe20008000000 */
[----:B------:R-:W-:Y:S01]  /*0c70*/  CCTL.IVALL ;  /* 0x00000000ff00798f */ /* 0x000fe20002000000 */
[----:B------:R-:W-:Y:S05]  /*0c80*/  BRA `(.L_x_7) ;  /* 0x0000000000047947 */ /* 0x000fea0003800000 */
.L_x_6:
[----:B------:R-:W-:Y:S06]  /*0c90*/  BAR.SYNC.DEFER_BLOCKING 0x0 ;  /* 0x0000000000007b1d */ /* 0x000fec0000010000 */
.L_x_7:
[----:B------:R-:W-:Y:S05]  /*0ca0*/  @!P3 BRA `(.L_x_8) ;  /* 0x00000020008cb947 */ /* 0x000fea0003800000 */
[----:B------:R-:W-:-:S13]  /*0cb0*/  ISETP.GT.U32.AND P0, PT, R10, 0x1, PT ;  /* 0x000000010a00780c */ /* 0x000fda0003f04070 */
[----:B------:R-:W-:Y:S05]  /*0cc0*/  @P0 EXIT ;  /* 0x000000000000094d */ /* 0x000fea0003800000 */
[----:B------:R-:W-:Y:S01]  /*0cd0*/  ULDC.64 UR4, c[0x0][0x650] ;  /* 0x0001940000047ab9 */ /* 0x000fe20000000a00 */
[----:B------:R-:W-:Y:S01]  /*0ce0*/  PRMT R2, RZ, 0x7610, R2 ;  /* 0x00007610ff027816 */ /* 0x000fe20000000002 */
[----:B------:R-:W-:Y:S01]  /*0cf0*/  IMAD.MOV.U32 R40, RZ, RZ, -0x1 ;  /* 0xffffffffff287424 */ /* 0x000fe200078e00ff */
[----:B------:R-:W-:Y:S01]  /*0d00*/  ISETP.GE.U32.AND P0, PT, R18, UR4, PT ;  /* 0x0000000412007c0c */ /* 0x000fe2000bf06070 */
[----:B------:R-:W-:Y:S02]  /*0d10*/  IMAD.MOV.U32 R39, RZ, RZ, -0x1 ;  /* 0xffffffffff277424 */ /* 0x000fe400078e00ff */
[----:B------:R-:W-:Y:S01]  /*0d20*/  IMAD.MOV.U32 R41, RZ, RZ, -0x1 ;  /* 0xffffffffff297424 */ /* 0x000fe200078e00ff */
[----:B------:R-:W-:-:S13]  /*0d30*/  ISETP.GE.U32.AND.EX P0, PT, R19, UR5, PT, P0 ;  /* 0x0000000513007c0c */ /* 0x000fda000bf06100 */
[----:B------:R-:W-:Y:S05]  /*0d40*/  @P0 BRA `(.L_x_9) ;  /* 0x0000000400280947 */ /* 0x000fea0003800000 */
[----:B------:R-:W0:Y:S01]  /*0d50*/  LDC.64 R20, c[0x0][0x628] ;  /* 0x00018a00ff147b82 */ /* 0x000e220000000a00 */
[----:B------:R-:W-:Y:S02]  /*0d60*/  IMAD.MOV.U32 R8, RZ, RZ, R18 ;  /* 0x000000ffff087224 */ /* 0x000fe400078e0012 */
[----:B------:R-:W-:-:S05]  /*0d70*/  IMAD.MOV.U32 R9, RZ, RZ, R19 ;  /* 0x000000ffff097224 */ /* 0x000fca00078e0013 */
[----:B------:R-:W1:Y:S08]  /*0d80*/  LDC R2, c[0x0][0x630] ;  /* 0x00018c00ff027b82 */ /* 0x000e700000000800 */
[----:B------:R-:W2:Y:S01]  /*0d90*/  LDC.64 R26, c[0x0][0x620] ;  /* 0x00018800ff1a7b82 */ /* 0x000ea20000000a00 */
[----:B0-----:R-:W-:-:S04]  /*0da0*/  ISETP.NE.U32.AND P0, PT, R20, RZ, PT ;  /* 0x000000ff1400720c */ /* 0x001fc80003f05070 */
[----:B------:R-:W-:-:S13]  /*0db0*/  ISETP.NE.AND.EX P0, PT, R21, RZ, PT, P0 ;  /* 0x000000ff1500720c */ /* 0x000fda0003f05300 */
[----:B-12---:R-:W-:Y:S05]  /*0dc0*/  @!P0 BRA `(.L_x_10) ;  /* 0x0000000000288947 */ /* 0x006fea0003800000 */
[----:B------:R-:W0:Y:S02]  /*0dd0*/  LDC R13, c[0x0][0x634] ;  /* 0x00018d00ff0d7b82 */ /* 0x000e240000000800 */
[----:B0-----:R-:W-:-:S05]  /*0de0*/  IADD3 R13, P0, R18, R13, RZ ;  /* 0x0000000d120d7210 */ /* 0x001fca0007f1e0ff */
[----:B------:R-:W-:-:S04]  /*0df0*/  IMAD.X R15, RZ, RZ, R19, P0 ;  /* 0x000000ffff0f7224 */ /* 0x000fc800000e0613 */
[----:B------:R-:W-:-:S04]  /*0e00*/  IMAD.WIDE.U32 R8, R15, R20, RZ ;  /* 0x000000140f087225 */ /* 0x000fc800078e00ff */
[----:B------:R-:W-:-:S04]  /*0e10*/  IMAD.WIDE.U32 R10, P0, R13, R21, R8 ;  /* 0x000000150d0a7225 */ /* 0x000fc80007800008 */
[----:B------:R-:W-:-:S04]  /*0e20*/  IMAD.WIDE.U32 R8, R13, R20, RZ ;  /* 0x000000140d087225 */ /* 0x000fc800078e00ff */
[----:B------:R-:W-:Y:S01]  /*0e30*/  IMAD.X R13, RZ, RZ, RZ, P0 ;  /* 0x000000ffff0d7224 */ /* 0x000fe200000e06ff */
[----:B------:R-:W-:Y:S01]  /*0e40*/  IADD3 RZ, P0, R9, R10, RZ ;  /* 0x0000000a09ff7210 */ /* 0x000fe20007f1e0ff */
[----:B------:R-:W-:-:S04]  /*0e50*/  IMAD.MOV.U32 R12, RZ, RZ, R11 ;  /* 0x000000ffff0c7224 */ /* 0x000fc800078e000b */
[----:B------:R-:W-:-:S08]  /*0e60*/  IMAD.WIDE.U32.X R8, R15, R21, R12, P0 ;  /* 0x000000150f087225 */ /* 0x000fd000000e040c */
.L_x_10:
[----:B------:R-:W0:Y:S01]  /*0e70*/  LDC.64 R30, c[0x0][0x640] ;  /* 0x00019000ff1e7b82 */ /* 0x000e220000000a00 */
[--C-:B------:R-:W-:Y:S01]  /*0e80*/  SHF.R.U64 R41, R8, R2, R9.reuse ;  /* 0x0000000208297219 */ /* 0x100fe20000001209 */
[----:B------:R-:W-:Y:S01]  /*0e90*/  IMAD R29, R7, R24, R4 ;  /* 0x00000018071d7224 */ /* 0x000fe200078e0204 */
[----:B------:R-:W-:Y:S02]  /*0ea0*/  SHF.R.U32.HI R2, RZ, R2, R9 ;  /* 0x00000002ff027219 */ /* 0x000fe40000011609 */
[----:B------:R-:W-:-:S03]  /*0eb0*/  IADD3 R5, P0, RZ, -R41, RZ ;  /* 0x80000029ff057210 */ /* 0x000fc60007f1e0ff */
[----:B------:R-:W1:Y:S02]  /*0ec0*/  LDC R10, c[0x0][0x618] ;  /* 0x00018600ff0a7b82 */ /* 0x000e640000000800 */
[----:B------:R-:W-:-:S04]  /*0ed0*/  IMAD.X R9, RZ, RZ, ~R2, P0 ;  /* 0x000000ffff097224 */ /* 0x000fc800000e0e02 */
[-C--:B------:R-:W-:Y:S02]  /*0ee0*/  IMAD R2, R9, R26.reuse, RZ ;  /* 0x0000001a09027224 */ /* 0x080fe400078e02ff */
[----:B------:R-:W2:Y:S01]  /*0ef0*/  LDC R20, c[0x0][0x608] ;  /* 0x00018200ff147b82 */ /* 0x000ea20000000800 */
[----:B------:R-:W-:-:S04]  /*0f00*/  IMAD.WIDE.U32 R8, R5, R26, R18 ;  /* 0x0000001a05087225 */ /* 0x000fc800078e0012 */
[----:B------:R-:W-:Y:S02]  /*0f10*/  IMAD R5, R5, R27, R2 ;  /* 0x0000001b05057224 */ /* 0x000fe400078e0202 */
[----:B------:R-:W-:Y:S01]  /*0f20*/  IMAD.MOV.U32 R27, RZ, RZ, 0x1 ;  /* 0x00000001ff1b7424 */ /* 0x000fe200078e00ff */
[----:B------:R-:W3:Y:S01]  /*0f30*/  LDC R28, c[0x0][0x658] ;  /* 0x00019600ff1c7b82 */ /* 0x000ee20000000800 */
[----:B------:R-:W-:Y:S01]  /*0f40*/  IMAD.IADD R5, R9, 0x1, R5 ;  /* 0x0000000109057824 */ /* 0x000fe200078e0205 */
[----:B0-----:R-:W-:Y:S01]  /*0f50*/  ISETP.NE.U32.AND P0, PT, R30, RZ, PT ;  /* 0x000000ff1e00720c */ /* 0x001fe20003f05070 */
[----:B------:R-:W-:-:S03]  /*0f60*/  IMAD.MOV.U32 R9, RZ, RZ, -0x1 ;  /* 0xffffffffff097424 */ /* 0x000fc600078e00ff */
[----:B------:R-:W-:Y:S02]  /*0f70*/  ISETP.NE.AND.EX P0, PT, R31, RZ, PT, P0 ;  /* 0x000000ff1f00720c */ /* 0x000fe40003f05300 */
[----:B------:R-:W0:Y:S01]  /*0f80*/  LDC R15, c[0x0][0x600] ;  /* 0x00018000ff0f7b82 */ /* 0x000e220000000800 */
[-CC-:B-1----:R-:W-:Y:S02]  /*0f90*/  SHF.R.U64 R12, R8, R10.reuse, R5.reuse ;  /* 0x0000000a080c7219 */ /* 0x182fe40000001205 */
[----:B------:R-:W-:-:S05]  /*0fa0*/  SHF.R.U32.HI R5, RZ, R10, R5 ;  /* 0x0000000aff057219 */ /* 0x000fca0000011605 */
[----:B------:R-:W1:Y:S01]  /*0fb0*/  LDC R21, c[0x0][0x648] ;  /* 0x00019200ff157b82 */ /* 0x000e620000000800 */
[-CC-:B--2---:R-:W-:Y:S02]  /*0fc0*/  SHF.R.U64 R32, R12, R20.reuse, R5.reuse ;  /* 0x000000140c207219 */ /* 0x184fe40000001205 */
[----:B------:R-:W-:-:S05]  /*0fd0*/  SHF.R.U32.HI R5, RZ, R20, R5 ;  /* 0x00000014ff057219 */ /* 0x000fca0000011605 */
[----:B------:R-:W2:Y:S01]  /*0fe0*/  LDC R25, c[0x0][0x638] ;  /* 0x00018e00ff197b82 */ /* 0x000ea20000000800 */
[-CC-:B---3--:R-:W-:Y:S02]  /*0ff0*/  SHF.R.U64 R20, R32, R28.reuse, R5.reuse ;  /* 0x0000001c20147219 */ /* 0x188fe40000001205 */
[-C--:B------:R-:W-:Y:S02]  /*1000*/  SHF.L.U32 R2, R9, R28.reuse, RZ ;  /* 0x0000001c09027219 */ /* 0x080fe400000006ff */
[----:B------:R-:W-:Y:S01]  /*1010*/  SHF.R.U32.HI R5, RZ, R28, R5 ;  /* 0x0000001cff057219 */ /* 0x000fe20000011605 */
[----:B------:R-:W-:Y:S01]  /*1020*/  IMAD.MOV.U32 R4, RZ, RZ, R20 ;  /* 0x000000ffff047224 */ /* 0x000fe200078e0014 */
[----:B------:R-:W-:Y:S01]  /*1030*/  LOP3.LUT R7, RZ, R2, RZ, 0x33, !PT ;  /* 0x00000002ff077212 */ /* 0x000fe200078e33ff */
[----:B------:R-:W3:Y:S01]  /*1040*/  LDC R26, c[0x0][0x610] ;  /* 0x00018400ff1a7b82 */ /* 0x000ee20000000800 */
[----:B------:R-:W-:Y:S05]  /*1050*/  @!P0 BRA `(.L_x_11) ;  /* 0x0000000000288947 */ /* 0x000fea0003800000 */
[----:B------:R-:W4:Y:S02]  /*1060*/  LDC R11, c[0x0][0x64c] ;  /* 0x00019300ff0b7b82 */ /* 0x000f240000000800 */
[----:B----4-:R-:W-:-:S05]  /*1070*/  IADD3 R11, P0, R20, R11, RZ ;  /* 0x0000000b140b7210 */ /* 0x010fca0007f1e0ff */
        /* <DEDUP_REMOVED lines=8> */
.L_x_11:
[----:B-1----:R-:W-:Y:S01]  /*1100*/  SHF.R.U64 R4, R4, R21, R5 ;  /* 0x0000001504047219 */ /* 0x002fe20000001205 */
[----:B0-----:R-:W-:Y:S01]  /*1110*/  VIADD R5, R15, 0xffffffff ;  /* 0xffffffff0f057836 */ /* 0x001fe20000000000 */
[----:B------:R-:W-:Y:S02]  /*1120*/  SHF.L.U32 R2, R27, R28, RZ ;  /* 0x0000001c1b027219 */ /* 0x000fe400000006ff */
[----:B------:R-:W-:Y:S01]  /*1130*/  LOP3.LUT R7, R32, R7, RZ, 0xc0, !PT ;  /* 0x0000000720077212 */ /* 0x000fe200078ec0ff */
[----:B------:R-:W-:Y:S01]  /*1140*/  IMAD.MOV R8, RZ, RZ, -R4 ;  /* 0x000000ffff087224 */ /* 0x000fe200078e0a04 */
[----:B------:R-:W-:Y:S02]  /*1150*/  SEL R6, R6, R29, !P1 ;  /* 0x0000001d06067207 */ /* 0x000fe40004800000 */
[----:B------:R-:W-:Y:S01]  /*1160*/  LOP3.LUT R5, R12, R5, RZ, 0xc0, !PT ;  /* 0x000000050c057212 */ /* 0x000fe200078ec0ff */
[----:B------:R-:W-:Y:S02]  /*1170*/  IMAD R7, R2, R4, R7 ;  /* 0x0000000402077224 */ /* 0x000fe400078e0207 */
[----:B--2---:R-:W-:-:S02]  /*1180*/  IMAD R2, R8, R25, R20 ;  /* 0x0000001908027224 */ /* 0x004fc400078e0214 */
[----:B---3--:R-:W-:Y:S02]  /*1190*/  IMAD R6, R7, R26, R6 ;  /* 0x0000001a07067224 */ /* 0x008fe400078e0206 */
[----:B------:R-:W-:Y:S02]  /*11a0*/  IMAD.MOV.U32 R4, RZ, RZ, 0x1 ;  /* 0x00000001ff047424 */ /* 0x000fe400078e00ff */
[----:B------:R-:W-:-:S03]  /*11b0*/  IMAD R5, R2, R15, R5 ;  /* 0x0000000f02057224 */ /* 0x000fc600078e0205 */
[----:B------:R-:W-:Y:S02]  /*11c0*/  PRMT R2, R4, 0x7610, R2 ;  /* 0x0000761004027816 */ /* 0x000fe40000000002 */
[----:B------:R-:W-:Y:S02]  /*11d0*/  SEL R39, R5, R6, !P1 ;  /* 0x0000000605277207 */ /* 0x000fe40004800000 */
[----:B------:R-:W-:-:S07]  /*11e0*/  SEL R40, R6, R5, !P1 ;  /* 0x0000000506287207 */ /* 0x000fce0004800000 */
.L_x_9:
[----:B------:R-:W-:-:S08]  /*11f0*/  NOP ;  /* 0x0000000000007918 */ /* 0x000fd00000000000 */
[----:B------:R-:W0:Y:S02]  /*1200*/  USETMAXREG.TRY_ALLOC.CTAPOOL UP0, 0xe8 ;  /* 0x000000e8000079c8 */ /* 0x000e240008000600 */
[----:B0-----:R-:W-:-:S13]  /*1210*/  PLOP3.LUT P0, PT, PT, PT, UP0, 0x80, 0x0 ;  /* 0x000000000000781c */ /* 0x001fda0003f0f008 */
[----:B------:R-:W-:Y:S05]  /*1220*/  @!P0 BRA `(.L_x_9) ;  /* 0xfffffffc00f08947 */ /* 0x000fea000383ffff */
[----:B------:R-:W-:Y:S01]  /*1230*/  ULDC.64 UR4, c[0x0][0x598] ;  /* 0x0001660000047ab9 */ /* 0x000fe20000000a00 */
[----:B------:R-:W-:Y:S01]  /*1240*/  ULDC.64 UR38, c[0x0][0x208] ;  /* 0x0000820000267ab9 */ /* 0x000fe20000000a00 */
[----:B------:R-:W-:-:S04]  /*1250*/  ISETP.NE.U32.AND P0, PT, RZ, UR4, PT ;  /* 0x00000004ff007c0c */ /* 0x000fc8000bf05070 */
[----:B------:R-:W-:-:S13]  /*1260*/  ISETP.NE.AND.EX P0, PT, RZ, UR5, PT, P0 ;  /* 0x00000005ff007c0c */ /* 0x000fda000bf05300 */
[----:B------:R-:W-:Y:S05]  /*1270*/  @!P0 BRA `(.L_x_12) ;  /* 0x00000000001c8947 */ /* 0x000fea0003800000 */
[----:B------:R-:W0:Y:S02]  /*1280*/  LDC.64 R4, c[0x0][0x598] ;  /* 0x00016600ff047b82 */ /* 0x000e240000000a00 */
[----:B0-----:R-:W2:Y:S02]  /*1290*/  LDG.E.64 R4, desc[UR38][R4.64] ;  /* 0x0000002604047981 */ /* 0x001ea4000c1e1b00 */
[----:B--2---:R-:W-:-:S04]  /*12a0*/  ISETP.NE.U32.AND P0, PT, R4, RZ, PT ;  /* 0x000000ff0400720c */ /* 0x004fc80003f05070 */
[----:B------:R-:W-:-:S13]  /*12b0*/  ISETP.NE.AND.EX P0, PT, R5, RZ, PT, P0 ;  /* 0x000000ff0500720c */ /* 0x000fda0003f05300 */
[----:B------:R-:W-:Y:S05]  /*12c0*/  @!P0 BRA `(.L_x_12) ;  /* 0x0000000000088947 */ /* 0x000fea0003800000 */
[----:B------:R0:W5:Y:S01]  /*12d0*/  LD.E R30, desc[UR38][R4.64] ;  /* 0x00000026041e7980 */ /* 0x000162000c101900 */
[----:B------:R-:W-:Y:S05]  /*12e0*/  BRA `(.L_x_13) ;  /* 0x0000000000247947 */ /* 0x000fea0003800000 */
.L_x_12:
[----:B------:R-:W-:Y:S02]  /*12f0*/  ULDC.64 UR4, c[0x0][0x588] ;  /* 0x0001620000047ab9 */ /* 0x000fe40000000a00 */
[----:B------:R-:W-:-:S04]  /*1300*/  ISETP.NE.U32.AND P0, PT, RZ, UR4, PT ;  /* 0x00000004ff007c0c */ /* 0x000fc8000bf05070 */
[----:B------:R-:W-:-:S13]  /*1310*/  ISETP.NE.AND.EX P0, PT, RZ, UR5, PT, P0 ;  /* 0x00000005ff007c0c */ /* 0x000fda000bf05300 */
[----:B------:R-:W-:Y:S05]  /*1320*/  @!P0 BRA `(.L_x_14) ;  /* 0x00000000000c8947 */ /* 0x000fea0003800000 */
[----:B------:R-:W0:Y:S02]  /*1330*/  LDC.64 R30, c[0x0][0x588] ;  /* 0x00016200ff1e7b82 */ /* 0x000e240000000a00 */
[----:B0-----:R1:W5:Y:S01]  /*1340*/  LDG.E R30, desc[UR38][R30.64] ;  /* 0x000000261e1e7981 */ /* 0x001362000c1e1900 */
[----:B------:R-:W-:Y:S05]  /*1350*/  BRA `(.L_x_13) ;  /* 0x0000000000087947 */ /* 0x000fea0003800000 */
.L_x_14:
[----:B------:R-:W-:Y:S02]  /*1360*/  ULDC UR4, c[0x0][0x580] ;  /* 0x0001600000047ab9 */ /* 0x000fe40000000800 */
[----:B------:R-:W-:-:S07]  /*1370*/  IMAD.U32 R30, RZ, RZ, UR4 ;  /* 0x00000004ff1e7e24 */ /* 0x000fce000f8e00ff */
.L_x_13:
[----:B------:R-:W-:Y:S02]  /*1380*/  ULDC.64 UR4, c[0x0][0x5a0] ;  /* 0x0001680000047ab9 */ /* 0x000fe40000000a00 */
[----:B------:R-:W-:-:S04]  /*1390*/  ISETP.NE.U32.AND P0, PT, RZ, UR4, PT ;  /* 0x00000004ff007c0c */ /* 0x000fc8000bf05070 */
[----:B------:R-:W-:-:S13]  /*13a0*/  ISETP.NE.AND.EX P0, PT, RZ, UR5, PT, P0 ;  /* 0x00000005ff007c0c */ /* 0x000fda000bf05300 */
[----:B------:R-:W-:Y:S05]  /*13b0*/  @!P0 BRA `(.L_x_15) ;  /* 0x00000000001c8947 */ /* 0x000fea0003800000 */
[----:B0-----:R-:W0:Y:S02]  /*13c0*/  LDC.64 R4, c[0x0][0x5a0] ;  /* 0x00016800ff047b82 */ /* 0x001e240000000a00 */
[----:B0-----:R-:W2:Y:S02]  /*13d0*/  LDG.E.64 R4, desc[UR38][R4.64] ;  /* 0x0000002604047981 */ /* 0x001ea4000c1e1b00 */
[----:B--2---:R-:W-:-:S04]  /*13e0*/  ISETP.NE.U32.AND P0, PT, R4, RZ, PT ;  /* 0x000000ff0400720c */ /* 0x004fc80003f05070 */
[----:B------:R-:W-:-:S13]  /*13f0*/  ISETP.NE.AND.EX P0, PT, R5, RZ, PT, P0 ;  /* 0x000000ff0500720c */ /* 0x000fda0003f05300 */
[----:B------:R-:W-:Y:S05]  /*1400*/  @!P0 BRA `(.L_x_15) ;  /* 0x0000000000088947 */ /* 0x000fea0003800000 */
[----:B-1----:R0:W5:Y:S01]  /*1410*/  LD.E R31, desc[UR38][R4.64] ;  /* 0x00000026041f7980 */ /* 0x002162000c101900 */
[----:B------:R-:W-:Y:S05]  /*1420*/  BRA `(.L_x_16) ;  /* 0x0000000000247947 */ /* 0x000fea0003800000 */
.L_x_15:
[----:B------:R-:W-:Y:S02]  /*1430*/  ULDC.64 UR4, c[0x0][0x590] ;  /* 0x0001640000047ab9 */ /* 0x000fe40000000a00 */
[----:B------:R-:W-:-:S04]  /*1440*/  ISETP.NE.U32.AND P0, PT, RZ, UR4, PT ;  /* 0x00000004ff007c0c */ /* 0x000fc8000bf05070 */
[----:B------:R-:W-:-:S13]  /*1450*/  ISETP.NE.AND.EX P0, PT, RZ, UR5, PT, P0 ;  /* 0x00000005ff007c0c */ /* 0x000fda000bf05300 */
[----:B------:R-:W-:Y:S05]  /*1460*/  @!P0 BRA `(.L_x_17) ;  /* 0x00000000000c8947 */ /* 0x000fea0003800000 */
[----:B0-----:R-:W1:Y:S02]  /*1470*/  LDC.64 R4, c[0x0][0x590] ;  /* 0x00016400ff047b82 */ /* 0x001e640000000a00 */
[----:B-1----:R1:W5:Y:S01]  /*1480*/  LDG.E R31, desc[UR38][R4.64] ;  /* 0x00000026041f7981 */ /* 0x002362000c1e1900 */
[----:B------:R-:W-:Y:S05]  /*1490*/  BRA `(.L_x_16) ;  /* 0x0000000000087947 */ /* 0x000fea0003800000 */
.L_x_17:
[----:B------:R-:W-:Y:S02]  /*14a0*/  ULDC UR4, c[0x0][0x584] ;  /* 0x0001610000047ab9 */ /* 0x000fe40000000800 */
[----:B-1----:R-:W-:-:S07]  /*14b0*/  IMAD.U32 R31, RZ, RZ, UR4 ;  /* 0x00000004ff1f7e24 */ /* 0x002fce000f8e00ff */
.L_x_16:
[----:B------:R-:W-:-:S13]  /*14c0*/  LOP3.LUT P0, RZ, R2, 0xff, RZ, 0xc0, !PT ;  /* 0x000000ff02ff7812 */ /* 0x000fda000780c0ff */
[----:B------:R-:W-:Y:S05]  /*14d0*/  @!P0 EXIT ;  /* 0x000000000000894d */ /* 0x000fea0003800000 */
[----:B------:R-:W2:Y:S01]  /*14e0*/  LDC R33, c[0x0][0x658] ;  /* 0x00019600ff217b82 */ /* 0x000ea20000000800 */
[----:B------:R-:W-:Y:S01]  /*14f0*/  ULDC.64 UR6, c[0x0][0x288] ;  /* 0x0000a20000067ab9 */ /* 0x000fe20000000a00 */
[----:B------:R-:W-:Y:S01]  /*1500*/  LOP3.LUT R14, R14, 0x1, RZ, 0xc0, !PT ;  /* 0x000000010e0e7812 */ /* 0x000fe200078ec0ff */
[----:B------:R-:W-:Y:S01]  /*1510*/  UIADD3 UR4, UR7, 0x3f, URZ ;  /* 0x0000003f07047890 */ /* 0x000fe2000fffe03f */
[----:B------:R-:W-:Y:S01]  /*1520*/  SHF.R.U32.HI R2, RZ, 0x2, R3 ;  /* 0x00000002ff027819 */ /* 0x000fe20000011603 */
[----:B------:R-:W-:Y:S01]  /*1530*/  IMAD.U32 R7, RZ, RZ, UR6 ;  /* 0x00000006ff077e24 */ /* 0x000fe2000f8e00ff */
[----:B------:R-:W-:Y:S01]  /*1540*/  SHF.R.U32.HI R0, RZ, 0x1, R0 ;  /* 0x00000001ff007819 */ /* 0x000fe20000011600 */
[----:B------:R-:W-:Y:S01]  /*1550*/  USHF.R.S32.HI UR5, URZ, 0x1f, UR4 ;  /* 0x0000001f3f057899 */ /* 0x000fe20008011404 */
[----:B01----:R-:W-:Y:S01]  /*1560*/  IMAD.SHL.U32 R5, R14, 0x40, RZ ;  /* 0x000000400e057824 */ /* 0x003fe200078e00ff */
[----:B------:R-:W-:Y:S01]  /*1570*/  LOP3.LUT R2, R2, 0x7, RZ, 0xc0, !PT ;  /* 0x0000000702027812 */ /* 0x000fe200078ec0ff */
[----:B------:R-:W-:Y:S01]  /*1580*/  IMAD.SHL.U32 R34, R3, 0x2, RZ ;  /* 0x0000000203227824 */ /* 0x000fe200078e00ff */
[----:B------:R-:W-:Y:S01]  /*1590*/  LOP3.LUT R29, R0, 0x30, RZ, 0xc0, !PT ;  /* 0x00000030001d7812 */ /* 0x000fe200078ec0ff */
[----:B------:R-:W-:Y:S01]  /*15a0*/  ULEA.HI UR5, UR5, UR4, URZ, 0x6 ;  /* 0x0000000405057291 */ /* 0x000fe2000f8f303f */
[--C-:B------:R-:W-:Y:S01]  /*15b0*/  LOP3.LUT R28, R5, 0x40, R2.reuse, 0xe2, !PT ;  /* 0x00000040051c7812 */ /* 0x100fe200078ee202 */
[----:B------:R-:W-:Y:S01]  /*15c0*/  IMAD.MOV.U32 R0, RZ, RZ, -0x1 ;  /* 0xffffffffff007424 */ /* 0x000fe200078e00ff */
[----:B------:R-:W-:Y:S01]  /*15d0*/  IADD3 R5, RZ, -R29, -R2 ;  /* 0x8000001dff057210 */ /* 0x000fe20007ffe802 */
[----:B------:R-:W-:Y:S01]  /*15e0*/  USHF.R.S32.HI UR43, URZ, 0x6, UR5 ;  /* 0x000000063f2b7899 */ /* 0x000fe20008011405 */
[C---:B------:R-:W-:Y:S01]  /*15f0*/  LOP3.LUT R32, R3.reuse, 0x3, RZ, 0xc0, !PT ;  /* 0x0000000303207812 */ /* 0x040fe200078ec0ff */
[----:B------:R-:W-:Y:S01]  /*1600*/  IMAD.MOV.U32 R2, RZ, RZ, 0x1 ;  /* 0x00000001ff027424 */ /* 0x000fe200078e00ff */
[----:B------:R-:W-:Y:S01]  /*1610*/  ULDC.64 UR4, c[0x0][0x5c8] ;  /* 0x0001720000047ab9 */ /* 0x000fe20000000a00 */
[----:B------:R-:W-:Y:S01]  /*1620*/  UISETP.LT.AND UP0, UPT, UR43, 0x1, UPT ;  /* 0x000000012b00788c */ /* 0x000fe2000bf01270 */
[----:B------:R-:W-:Y:S01]  /*1630*/  IMAD R5, R14, -0x40, R5 ;  /* 0xffffffc00e057824 */ /* 0x000fe200078e0205 */
[----:B------:R-:W-:Y:S01]  /*1640*/  LOP3.LUT R35, R3, 0x80, RZ, 0xc0, !PT ;  /* 0x0000008003237812 */ /* 0x000fe200078ec0ff */
[----:B------:R-:W-:Y:S01]  /*1650*/  USHF.L.U64.HI UR44, UR4, 0x3, UR5 ;  /* 0x00000003042c7899 */ /* 0x000fe20008010205 */
[----:B--2---:R-:W-:Y:S01]  /*1660*/  SHF.L.U32 R0, R0, R33, RZ ;  /* 0x0000002100007219 */ /* 0x004fe200000006ff */
[----:B------:R-:W-:Y:S01]  /*1670*/  USHF.L.U32 UR45, UR4, 0x3, URZ ;  /* 0x00000003042d7899 */ /* 0x000fe2000800063f */
[----:B------:R-:W-:Y:S01]  /*1680*/  LOP3.LUT R28, R28, R29, RZ, 0xfc, !PT ;  /* 0x0000001d1c1c7212 */ /* 0x000fe200078efcff */
[----:B------:R-:W-:Y:S01]  /*1690*/  USEL UR46, UR43, 0x1, UP0 ;  /* 0x000000012b2e7887 */ /* 0x000fe20008000000 */
[----:B------:R-:W-:Y:S01]  /*16a0*/  IMAD R32, R32, -0x2, R7 ;  /* 0xfffffffe20207824 */ /* 0x000fe200078e0207 */
[----:B------:R-:W-:Y:S01]  /*16b0*/  ULDC UR4, c[0x0][0x284] ;  /* 0x0000a10000047ab9 */ /* 0x000fe20000000800 */
[----:B------:R-:W-:Y:S01]  /*16c0*/  SHF.L.U32 R33, R2, R33, RZ ;  /* 0x0000002102217219 */ /* 0x000fe200000006ff */
[----:B------:R-:W-:Y:S01]  /*16d0*/  VIADD R37, R5, UR4 ;  /* 0x0000000405257c36 */ /* 0x000fe20008000000 */
[----:B------:R-:W-:Y:S01]  /*16e0*/  LOP3.LUT R44, R16, 0x1, RZ, 0xfc, !PT ;  /* 0x00000001102c7812 */ /* 0x000fe200078efcff */
[----:B------:R-:W-:Y:S01]  /*16f0*/  IMAD.MOV.U32 R29, RZ, RZ, RZ ;  /* 0x000000ffff1d7224 */ /* 0x000fe200078e00ff */
[----:B------:R-:W-:Y:S01]  /*1700*/  SHF.R.U32.HI R35, RZ, 0x7, R35 ;  /* 0x00000007ff237819 */ /* 0x000fe20000011623 */
[----:B------:R-:W-:Y:S01]  /*1710*/  UIADD3 UR46, UR43, -UR46, URZ ;  /* 0x8000002e2b2e7290 */ /* 0x000fe2000fffe03f */
[----:B------:R-:W-:Y:S01]  /*1720*/  LOP3.LUT R36, RZ, R0, RZ, 0x33, !PT ;  /* 0x00000000ff247212 */ /* 0x000fe200078e33ff */
[----:B------:R-:W-:Y:S01]  /*1730*/  UMOV UR40, URZ ;  /* 0x0000003f00287c82 */ /* 0x000fe20008000000 */
[----:B------:R-:W-:-:S09]  /*1740*/  UMOV UR41, URZ ;  /* 0x0000003f00297c82 */ /* 0x000fd20008000000 */
.L_x_47:
[----:B0-----:R-:W0:Y:S01]  /*1750*/  SHFL.IDX PT, R0, R35, RZ, 0x1f ;  /* 0x00001fff23007589 */ /* 0x001e2200000e0000 */
[----:B------:R-:W1:Y:S01]  /*1760*/  S2UR UR6, SR_CgaCtaId ;  /* 0x00000000000679c3 */ /* 0x000e620000008800 */
[----:B------:R-:W-:Y:S01]  /*1770*/  UMOV UR48, 0x400 ;  /* 0x0000040000307882 */ /* 0x000fe20000000000 */
[----:B0-----:R-:W-:Y:S01]  /*1780*/  R2UR UR4, R0 ;  /* 0x00000000000472ca */ /* 0x001fe200000e0000 */
[----:B-1----:R-:W-:-:S12]  /*1790*/  ULEA UR48, UR6, UR48, 0x18 ;  /* 0x0000003006307291 */ /* 0x002fd8000f8ec03f */
[----:B------:R-:W-:-:S04]  /*17a0*/  ULEA.HI UR5, UR4, UR4, URZ, 0x1 ;  /* 0x0000000404057291 */ /* 0x000fc8000f8f083f */
[----:B------:R-:W-:-:S04]  /*17b0*/  ULOP3.LUT UR5, UR5, 0xffffe, URZ, 0xc0, !UPT ;  /* 0x000ffffe05057892 */ /* 0x000fc8000f8ec03f */
[----:B------:R-:W-:-:S03]  /*17c0*/  UIADD3 UR5, UR4, -UR5, URZ ;  /* 0x8000000504057290 */ /* 0x000fc6000fffe03f */
[----:B------:R-:W-:Y:S01]  /*17d0*/  ULDC UR4, c[0x0][0x28c] ;  /* 0x0000a30000047ab9 */ /* 0x000fe20000000800 */
[----:B------:R-:W-:Y:S01]  /*17e0*/  ULEA UR5, UR5, UR48, 0xc ;  /* 0x0000003005057291 */ /* 0x000fe2000f8e603f */
[----:B------:R-:W-:-:S03]  /*17f0*/  ISETP.LT.AND P0, PT, RZ, UR4, PT ;  /* 0x00000004ff007c0c */ /* 0x000fc6000bf01270 */
[----:B------:R-:W-:-:S04]  /*1800*/  UIADD3 UR5, UR5, 0x280, URZ ;  /* 0x0000028005057890 */ /* 0x000fc8000fffe03f */
[----:B------:R-:W-:-:S04]  /*1810*/  USHF.R.U32.HI UR5, URZ, 0x4, UR5 ;  /* 0x000000043f057899 */ /* 0x000fc80008011605 */
[----:B------:R-:W-:-:S04]  /*1820*/  ULOP3.LUT UR5, UR5, 0x3fff, URZ, 0xc0, !UPT ;  /* 0x00003fff05057892 */ /* 0x000fc8000f8ec03f */
[----:B------:R-:W-:Y:S01]  /*1830*/  ULOP3.LUT UR47, UR5, 0x10000, URZ, 0xfc, !UPT ;  /* 0x00010000052f7892 */ /* 0x000fe2000f8efc3f */
[----:B------:R-:W-:Y:S11]  /*1840*/  @P0 BRA `(.L_x_18) ;  /* 0x0000000000400947 */ /* 0x000ff60003800000 */
[----:B------:R-:W-:Y:S01]  /*1850*/  MOV R0, 0x0 ;  /* 0x0000000000007802 */ /* 0x000fe20000000f00 */
[----:B------:R-:W-:Y:S01]  /*1860*/  ULDC.64 UR4, c[0x4][0x68] ;  /* 0x01001a0000047ab9 */ /* 0x000fe20000000a00 */
[----:B------:R-:W-:Y:S01]  /*1870*/  ULDC.64 UR6, c[0x4][0x8] ;  /* 0x0100020000067ab9 */ /* 0x000fe20000000a00 */
[----:B------:R-:W-:Y:S01]  /*1880*/  IMAD.U32 R4, RZ, RZ, UR4 ;  /* 0x00000004ff047e24 */ /* 0x000fe2000f8e00ff */
[----:B------:R0:W1:Y:S01]  /*1890*/  LDC.64 R2, c[0x4][R0] ;  /* 0x0100000000027b82 */ /* 0x0000620000000a00 */
[----:B------:R-:W-:Y:S01]  /*18a0*/  IMAD.U32 R5, RZ, RZ, UR5 ;  /* 0x00000005ff057e24 */ /* 0x000fe2000f8e00ff */
[----:B------:R-:W-:Y:S01]  /*18b0*/  ULDC.64 UR4, c[0x4][0x70] ;  /* 0x01001c0000047ab9 */ /* 0x000fe20000000a00 */
[----:B------:R-:W-:Y:S02]  /*18c0*/  IMAD.U32 R10, RZ, RZ, UR6 ;  /* 0x00000006ff0a7e24 */ /* 0x000fe4000f8e00ff */
[----:B------:R-:W-:Y:S02]  /*18d0*/  IMAD.U32 R6, RZ, RZ, UR4 ;  /* 0x00000004ff067e24 */ /* 0x000fe4000f8e00ff */
[----:B------:R-:W-:-:S02]  /*18e0*/  IMAD.U32 R7, RZ, RZ, UR5 ;  /* 0x00000005ff077e24 */ /* 0x000fc4000f8e00ff */
[----:B------:R-:W-:Y:S02]  /*18f0*/  IMAD.U32 R11, RZ, RZ, UR7 ;  /* 0x00000007ff0b7e24 */ /* 0x000fe4000f8e00ff */
[----:B------:R-:W-:Y:S02]  /*1900*/  IMAD.MOV.U32 R8, RZ, RZ, 0x1e1 ;  /* 0x000001e1ff087424 */ /* 0x000fe400078e00ff */
[----:B------:R-:W-:Y:S02]  /*1910*/  IMAD.MOV.U32 R12, RZ, RZ, 0x1 ;  /* 0x00000001ff0c7424 */ /* 0x000fe400078e00ff */
[----:B0-----:R-:W-:-:S07]  /*1920*/  IMAD.MOV.U32 R13, RZ, RZ, RZ ;  /* 0x000000ffff0d7224 */ /* 0x001fce00078e00ff */
[----:B------:R-:W-:-:S07]  /*1930*/  LEPC R20, `(.L_x_18) ;  /* 0x000000001014794e */ /* 0x000fce0000000000 */
[----:B-1---5:R-:W-:Y:S05]  /*1940*/  CALL.ABS.NOINC R2 ;  /* 0x0000000002007343 */ /* 0x022fea0003c00000 */
.L_x_18:
[----:B------:R-:W-:-:S13]  /*1950*/  ISETP.NE.AND P0, PT, R44, 0x3, PT ;  /* 0x000000032c00780c */ /* 0x000fda0003f05270 */
[----:B------:R-:W-:Y:S05]  /*1960*/  @!P0 BRA `(.L_x_19) ;  /* 0x0000000000048947 */ /* 0x000fea0003800000 */
[----:B------:R-:W-:Y:S01]  /*1970*/  BPT.TRAP 0x1 ;  /* 0x000000040000795c */ /* 0x000fe20000300000 */
.L_x_19:
[----:B------:R-:W-:Y:S02]  /*1980*/  IMAD.U32 R0, RZ, RZ, UR41 ;  /* 0x00000029ff007e24 */ /* 0x000fe4000f8e00ff */
[----:B------:R-:W-:-:S03]  /*1990*/  IMAD.U32 R3, RZ, RZ, UR40 ;  /* 0x00000028ff037e24 */ /* 0x000fc6000f8e00ff */
[----:B------:R-:W-:Y:S02]  /*19a0*/  LEA R0, R0, UR48, 0x3 ;  /* 0x0000003000007c11 */ /* 0x000fe4000f8e18ff */
[----:B------:R-:W-:-:S04]  /*19b0*/  SHF.L.U32 R3, R3, 0x1f, RZ ;  /* 0x0000001f03037819 */ /* 0x000fc800000006ff */
[----:B------:R0:W1:Y:S01]  /*19c0*/  SYNCS.PHASECHK.TRANS64.TRYWAIT P1, [R0+URZ], R3 ;  /* 0x00000003000075a7 */ /* 0x000062000802017f */
[----:B------:R-:W-:Y:S05]  /*19d0*/  @!P0 BRA `(.L_x_20) ;  /* 0x0000000000048947 */ /* 0x000fea0003800000 */
[----:B------:R-:W-:Y:S01]  /*19e0*/  BPT.TRAP 0x1 ;  /* 0x000000040000795c */ /* 0x000fe20000300000 */
.L_x_20:
[----:B-1----:R-:W-:Y:S05]  /*19f0*/  @P1 BRA `(.L_x_21) ;  /* 0x0000000000081947 */ /* 0x002fea0003800000 */
[----:B------:R-:W1:Y:S02]  /*1a00*/  SYNCS.PHASECHK.TRANS64.TRYWAIT P1, [R0+URZ], R3 ;  /* 0x00000003000075a7 */ /* 0x000e64000802017f */
[----:B-1----:R-:W-:Y:S05]  /*1a10*/  @!P1 BRA `(.L_x_22) ;  /* 0x0000003400a49947 */ /* 0x002fea0003800000 */
.L_x_21:
[----:B------:R-:W2:Y:S01]  /*1a20*/  S2UR UR5, SR_CgaCtaId ;  /* 0x00000000000579c3 */ /* 0x000ea20000008800 */
[----:B------:R-:W-:Y:S01]  /*1a30*/  UMOV UR4, 0x400 ;  /* 0x0000040000047882 */ /* 0x000fe20000000000 */
[----:B01----:R-:W-:-:S05]  /*1a40*/  IMAD.U32 R0, RZ, RZ, UR46 ;  /* 0x0000002eff007e24 */ /* 0x003fca000f8e00ff */
[----:B------:R-:W-:Y:S01]  /*1a50*/  ISETP.GE.AND P1, PT, R0, 0x1, PT ;  /* 0x000000010000780c */ /* 0x000fe20003f26270 */
[----:B--2---:R-:W-:-:S06]  /*1a60*/  ULEA UR4, UR5, UR4, 0x18 ;  /* 0x0000000405047291 */ /* 0x004fcc000f8ec03f */
[----:B------:R-:W-:Y:S01]  /*1a70*/  IMAD.U32 R5, RZ, RZ, UR4 ;  /* 0x00000004ff057e24 */ /* 0x000fe2000f8e00ff */
[----:B------:R-:W-:Y:S05]  /*1a80*/  WARPSYNC.ALL ;  /* 0x0000000000007948 */ /* 0x000fea0003800000 */
[----:B------:R-:W-:Y:S01]  /*1a90*/  R2UR UR4, R5 ;  /* 0x00000000050472ca */ /* 0x000fe200000e0000 */
[----:B------:R-:W-:Y:S01]  /*1aa0*/  WARPGROUP.ARRIVE ;  /* 0x00000000000079c5 */ /* 0x000fe20000000000 */
[----:B------:R-:W-:Y:S01]  /*1ab0*/  UMOV UR5, 0x80000020 ;  /* 0x8000002000057882 */ /* 0x000fe20000000000 */
[----:B------:R-:W-:-:S10]  /*1ac0*/  UMOV UR7, 0x80000000 ;  /* 0x8000000000077882 */ /* 0x000fd40000000000 */
[----:B------:R-:W-:-:S04]  /*1ad0*/  UIADD3 UR4, UR4, 0x34280, URZ ;  /* 0x0003428004047890 */ /* 0x000fc8000fffe03f */
[----:B------:R-:W-:-:S04]  /*1ae0*/  USHF.R.U32.HI UR4, URZ, 0x4, UR4 ;  /* 0x000000043f047899 */ /* 0x000fc80008011604 */
[----:B------:R-:W-:-:S04]  /*1af0*/  ULOP3.LUT UR4, UR4, 0x3fff, URZ, 0xc0, !UPT ;  /* 0x00003fff04047892 */ /* 0x000fc8000f8ec03f */
[----:B------:R-:W-:Y:S02]  /*1b00*/  ULOP3.LUT UR9, UR4, 0x10000, URZ, 0xfc, !UPT ;  /* 0x0001000004097892 */ /* 0x000fe4000f8efc3f */
[----:B------:R-:W-:Y:S02]  /*1b10*/  ULEA UR4, UR41, UR47, 0x9 ;  /* 0x0000002f29047291 */ /* 0x000fe4000f8e483f */
[----:B------:R-:W-:-:S09]  /*1b20*/  ULEA UR6, UR41, UR9, 0x5 ;  /* 0x0000000929067291 */ /* 0x000fd2000f8e283f */
[----:B------:R-:W-:Y:S01]  /*1b30*/  IGMMA.64x8x32.S8.S8 R24, gdesc[UR4], RZ, !UPT, gsb0 ;  /* 0x00000000041879f1 */ /* 0x000fe2000c0410ff */
[----:B------:R-:W-:Y:S02]  /*1b40*/  UIADD3 UR4, UR4, 0x2, URZ ;  /* 0x0000000204047890 */ /* 0x000fe4000fffe03f */
[----:B------:R-:W-:Y:S01]  /*1b50*/  UIADD3 UR6, UR6, 0x2, URZ ;  /* 0x0000000206067890 */ /* 0x000fe2000fffe03f */
[----:B------:R-:W-:Y:S01]  /*1b60*/  UMOV UR5, 0x80000020 ;  /* 0x8000002000057882 */ /* 0x000fe20000000000 */
[----:B------:R-:W-:Y:S01]  /*1b70*/  UMOV UR7, 0x80000000 ;  /* 0x8000000000077882 */ /* 0x000fe20000000000 */
[----:B------:R-:W-:Y:S02]  /*1b80*/  WARPGROUP.DEPBAR.LE gsb0, 0x0 ;  /* 0x00008000000079c5 */ /* 0x000fe40000010000 */
[----:B------:R-:W-:-:S06]  /*1b90*/  WARPGROUP.ARRIVE ;  /* 0x00000000000079c5 */ /* 0x000fcc0000000000 */
[----:B------:R-:W-:Y:S03]  /*1ba0*/  IGMMA.64x8x32.S8.S8 R24, gdesc[UR4], R24, gsb0 ;  /* 0x00000000041879f1 */ /* 0x000fe60008041018 */
[----:B------:R-:W-:Y:S02]  /*1bb0*/  WARPGROUP.DEPBAR.LE gsb0, 0x0 ;  /* 0x00008000000079c5 */ /* 0x000fe40000010000 */
[----:B------:R-:W-:Y:S05]  /*1bc0*/  @!P1 BRA `(.L_x_23) ;  /* 0x0000000000e89947 */ /* 0x000fea0003800000 */
[----:B------:R-:W-:Y:S01]  /*1bd0*/  UIADD3 UR4, UR41, 0x1, URZ ;  /* 0x0000000129047890 */ /* 0x000fe2000fffe03f */
[----:B------:R-:W-:Y:S02]  /*1be0*/  IMAD.U32 R0, RZ, RZ, UR46 ;  /* 0x0000002eff007e24 */ /* 0x000fe4000f8e00ff */
[----:B------:R-:W-:Y:S01]  /*1bf0*/  IMAD.U32 R2, RZ, RZ, UR41 ;  /* 0x00000029ff027e24 */ /* 0x000fe2000f8e00ff */
[----:B------:R-:W-:-:S04]  /*1c00*/  UISETP.NE.AND UP0, UPT, UR4, 0x1a, UPT ;  /* 0x0000001a0400788c */ /* 0x000fc8000bf05270 */
[----:B------:R-:W-:Y:S02]  /*1c10*/  USEL UR5, URZ, 0x1, UP0 ;  /* 0x000000013f057887 */ /* 0x000fe40008000000 */
[----:B------:R-:W-:Y:S02]  /*1c20*/  USEL UR8, UR4, URZ, UP0 ;  /* 0x0000003f04087287 */ /* 0x000fe40008000000 */
[----:B------:R-:W-:-:S06]  /*1c30*/  ULOP3.LUT UR5, UR40, UR5, URZ, 0x3c, !UPT ;  /* 0x0000000528057292 */ /* 0x000fcc000f8e3c3f */
[----:B------:R-:W-:-:S07]  /*1c40*/  IMAD.U32 R7, RZ, RZ, UR5 ;  /* 0x00000005ff077e24 */ /* 0x000fce000f8e00ff */
.L_x_30:
[----:B------:R-:W-:Y:S05]  /*1c50*/  @!P0 BRA `(.L_x_24) ;  /* 0x0000000000048947 */ /* 0x000fea0003800000 */
[----:B------:R-:W-:Y:S01]  /*1c60*/  BPT.TRAP 0x1 ;  /* 0x000000040000795c */ /* 0x000fe20000300000 */
.L_x_24:
[----:B------:R-:W0:Y:S01]  /*1c70*/  S2UR UR5, SR_CgaCtaId ;  /* 0x00000000000579c3 */ /* 0x000e220000008800 */
[----:B------:R-:W-:Y:S01]  /*1c80*/  UMOV UR4, 0x400 ;  /* 0x0000040000047882 */ /* 0x000fe20000000000 */
[----:B------:R-:W-:Y:S01]  /*1c90*/  IMAD.U32 R6, RZ, RZ, UR8 ;  /* 0x00000008ff067e24 */ /* 0x000fe2000f8e00ff */
[----:B------:R-:W-:Y:S01]  /*1ca0*/  SHF.L.U32 R4, R7, 0x1f, RZ ;  /* 0x0000001f07047819 */ /* 0x000fe200000006ff */
[----:B0-----:R-:W-:-:S06]  /*1cb0*/  ULEA UR4, UR5, UR4, 0x18 ;  /* 0x0000000405047291 */ /* 0x001fcc000f8ec03f */
[----:B------:R-:W-:-:S04]  /*1cc0*/  IMAD.U32 R5, RZ, RZ, UR4 ;  /* 0x00000004ff057e24 */ /* 0x000fc8000f8e00ff */
[----:B------:R-:W-:-:S04]  /*1cd0*/  IMAD R3, R6, 0x8, R5 ;  /* 0x0000000806037824 */ /* 0x000fc800078e0205 */
[----:B------:R0:W1:Y:S01]  /*1ce0*/  SYNCS.PHASECHK.TRANS64.TRYWAIT P1, [R3+URZ], R4 ;  /* 0x00000004030075a7 */ /* 0x000062000802017f */
[----:B------:R-:W-:Y:S05]  /*1cf0*/  @!P0 BRA `(.L_x_25) ;  /* 0x0000000000048947 */ /* 0x000fea0003800000 */
[----:B------:R-:W-:Y:S01]  /*1d00*/  BPT.TRAP 0x1 ;  /* 0x000000040000795c */ /* 0x000fe20000300000 */
.L_x_25:
[----:B-1----:R-:W-:Y:S05]  /*1d10*/  @P1 BRA `(.L_x_26) ;  /* 0x0000000000081947 */ /* 0x002fea0003800000 */
[----:B------:R-:W1:Y:S02]  /*1d20*/  SYNCS.PHASECHK.TRANS64.TRYWAIT P1, [R3+URZ], R4 ;  /* 0x00000004030075a7 */ /* 0x000e64000802017f */
[----:B-1----:R-:W-:Y:S05]  /*1d30*/  @!P1 BRA `(.L_x_27) ;  /* 0x0000003000f09947 */ /* 0x002fea0003800000 */
.L_x_26:
[----:B------:R-:W-:Y:S01]  /*1d40*/  ULEA UR4, UR8, UR47, 0x9 ;  /* 0x0000002f08047291 */ /* 0x000fe2000f8e483f */
[----:B------:R-:W-:Y:S01]  /*1d50*/  WARPGROUP.ARRIVE ;  /* 0x00000000000079c5 */ /* 0x000fe20000000000 */
[----:B------:R-:W-:Y:S01]  /*1d60*/  ULEA UR6, UR8, UR9, 0x5 ;  /* 0x0000000908067291 */ /* 0x000fe2000f8e283f */
[----:B------:R-:W-:Y:S01]  /*1d70*/  UMOV UR5, 0x80000020 ;  /* 0x8000002000057882 */ /* 0x000fe20000000000 */
[----:B------:R-:W-:-:S07]  /*1d80*/  UMOV UR7, 0x80000000 ;  /* 0x8000000000077882 */ /* 0x000fce0000000000 */
[----:B------:R-:W-:Y:S01]  /*1d90*/  IGMMA.64x8x32.S8.S8 R24, gdesc[UR4], R24, gsb0 ;  /* 0x00000000041879f1 */ /* 0x000fe20008041018 */
        /* <DEDUP_REMOVED lines=9> */
[----:B------:R-:W-:Y:S01]  /*1e30*/  BPT.TRAP 0x1 ;  /* 0x000000040000795c */ /* 0x000fe20000300000 */
.L_x_28:
[----:B------:R-:W-:-:S13]  /*1e40*/  ISETP.NE.AND P1, PT, R23, RZ, PT ;  /* 0x000000ff1700720c */ /* 0x000fda0003f25270 */
[----:B01----:R-:W-:-:S04]  /*1e50*/  @P1 IMAD R3, R2, 0x8, R5 ;  /* 0x0000000802031824 */ /* 0x003fc800078e0205 */
[----:B------:R-:W-:-:S05]  /*1e60*/  @P1 VIADD R3, R3, 0xd0 ;  /* 0x000000d003031836 */ /* 0x000fca0000000000 */
[----:B------:R-:W-:-:S04]  /*1e70*/  @P1 PRMT R3, R22, 0x654, R3 ;  /* 0x0000065416031816 */ /* 0x000fc80000000003 */
[----:B------:R0:W-:Y:S01]  /*1e80*/  @P1 SYNCS.ARRIVE.TRANS64.RED.A1T0 RZ, [R3+URZ], RZ ;  /* 0x000000ff03ff19a7 */ /* 0x0001e2000810043f */
[----:B------:R-:W-:-:S13]  /*1e90*/  ISETP.GT.U32.AND P1, PT, R16, 0x1, PT ;  /* 0x000000011000780c */ /* 0x000fda0003f24070 */
[----:B0-----:R-:W-:Y:S05]  /*1ea0*/  @P1 BRA `(.L_x_29) ;  /* 0x0000000000041947 */ /* 0x001fea0003800000 */
[----:B------:R-:W-:Y:S01]  /*1eb0*/  BPT.TRAP 0x1 ;  /* 0x000000040000795c */ /* 0x000fe20000300000 */
.L_x_29:
[----:B------:R-:W-:Y:S01]  /*1ec0*/  UIADD3 UR8, UR8, 0x1, URZ ;  /* 0x0000000108087890 */ /* 0x000fe2000fffe03f */
[----:B------:R-:W-:Y:S01]  /*1ed0*/  ISETP.GT.AND P2, PT, R0, 0x1, PT ;  /* 0x000000010000780c */ /* 0x000fe20003f44270 */
[----:B------:R-:W-:Y:S02]  /*1ee0*/  VIADD R2, R2, 0x1 ;  /* 0x0000000102027836 */ /* 0x000fe40000000000 */
[----:B------:R-:W-:Y:S01]  /*1ef0*/  UISETP.NE.AND UP0, UPT, UR8, 0x1a, UPT ;  /* 0x0000001a0800788c */ /* 0x000fe2000bf05270 */
[----:B------:R-:W-:Y:S02]  /*1f00*/  VIADD R0, R0, 0xffffffff ;  /* 0xffffffff00007836 */ /* 0x000fe40000000000 */
[C---:B------:R-:W-:Y:S01]  /*1f10*/  ISETP.NE.AND P1, PT, R2.reuse, 0x1a, PT ;  /* 0x0000001a0200780c */ /* 0x040fe20003f25270 */
[----:B------:R-:W-:Y:S02]  /*1f20*/  USEL UR4, URZ, 0x1, UP0 ;  /* 0x000000013f047887 */ /* 0x000fe40008000000 */
[----:B------:R-:W-:Y:S01]  /*1f30*/  USEL UR8, UR8, URZ, UP0 ;  /* 0x0000003f08087287 */ /* 0x000fe20008000000 */
[----:B------:R-:W-:-:S03]  /*1f40*/  SEL R2, R2, RZ, P1 ;  /* 0x000000ff02027207 */ /* 0x000fc60000800000 */
[----:B------:R-:W-:Y:S01]  /*1f50*/  LOP3.LUT R7, R7, UR4, RZ, 0x3c, !PT ;  /* 0x0000000407077c12 */ /* 0x000fe2000f8e3cff */
[----:B------:R-:W-:Y:S07]  /*1f60*/  @P2 BRA `(.L_x_30) ;  /* 0xfffffffc00382947 */ /* 0x000fee000383ffff */
.L_x_23:
[----:B------:R-:W0:Y:S02]  /*1f70*/  LDC R0, c[0x0][0x28c] ;  /* 0x0000a300ff007b82 */ /* 0x000e240000000800 */
[----:B0-----:R-:W-:-:S13]  /*1f80*/  ISETP.GE.AND P1, PT, R0, 0x1, PT ;  /* 0x000000010000780c */ /* 0x001fda0003f26270 */
[----:B------:R-:W-:Y:S05]  /*1f90*/  @!P1 BRA `(.L_x_31) ;  /* 0x0000000000449947 */ /* 0x000fea0003800000 */
[----:B------:R-:W-:Y:S05]  /*1fa0*/  @!P0 BRA `(.L_x_32) ;  /* 0x0000000000048947 */ /* 0x000fea0003800000 */
[----:B------:R-:W-:Y:S01]  /*1fb0*/  BPT.TRAP 0x1 ;  /* 0x000000040000795c */ /* 0x000fe20000300000 */
.L_x_32:
[----:B------:R-:W-:-:S13]  /*1fc0*/  ISETP.NE.AND P0, PT, R23, RZ, PT ;  /* 0x000000ff1700720c */ /* 0x000fda0003f05270 */
[----:B------:R-:W-:-:S05]  /*1fd0*/  VOTEU.ANY UP0, P0 ;  /* 0x00000000003f7886 */ /* 0x000fca0000000100 */
[----:B------:R-:W-:-:S06]  /*1fe0*/  @UP0 UIADD3 UR4, UR46, UR41, URZ ;  /* 0x000000292e040290 */ /* 0x000fcc000fffe03f */
[----:B------:R-:W-:Y:S02]  /*1ff0*/  IMAD.U32 R2, RZ, RZ, UR4 ;  /* 0x00000004ff027e24 */ /* 0x000fe4000f8e00ff */
[----:B------:R-:W-:Y:S02]  /*2000*/  IMAD.U32 R7, RZ, RZ, UR4 ;  /* 0x00000004ff077e24 */ /* 0x000fe4000f8e00ff */
[----:B------:R-:W-:-:S05]  /*2010*/  @P0 IMAD.WIDE.U32 R2, R2, 0x4ec4ec4f, RZ ;  /* 0x4ec4ec4f02020825 */ /* 0x000fca00078e00ff */
[----:B------:R-:W-:-:S05]  /*2020*/  @P0 SHF.R.U32.HI R0, RZ, 0x3, R3 ;  /* 0x00000003ff000819 */ /* 0x000fca0000011603 */
[----:B------:R-:W-:-:S04]  /*2030*/  @P0 IMAD R0, R0, -0x1a, R7 ;  /* 0xffffffe600000824 */ /* 0x000fc800078e0207 */
[----:B------:R-:W-:-:S04]  /*2040*/  @P0 IMAD R0, R0, 0x8, R5 ;  /* 0x0000000800000824 */ /* 0x000fc800078e0205 */
[----:B------:R-:W-:-:S05]  /*2050*/  @P0 VIADD R3, R0, 0xd0 ;  /* 0x000000d000030836 */ /* 0x000fca0000000000 */
[----:B------:R-:W-:-:S04]  /*2060*/  @P0 PRMT R3, R22, 0x654, R3 ;  /* 0x0000065416030816 */ /* 0x000fc80000000003 */
[----:B------:R0:W-:Y:S01]  /*2070*/  @P0 SYNCS.ARRIVE.TRANS64.RED.A1T0 RZ, [R3+URZ], RZ ;  /* 0x000000ff03ff09a7 */ /* 0x0001e2000810043f */
[----:B------:R-:W-:-:S13]  /*2080*/  ISETP.GT.U32.AND P0, PT, R16, 0x1, PT ;  /* 0x000000011000780c */ /* 0x000fda0003f04070 */
[----:B0-----:R-:W-:Y:S05]  /*2090*/  @P0 BRA `(.L_x_31) ;  /* 0x0000000000040947 */ /* 0x001fea0003800000 */
[----:B------:R-:W-:Y:S01]  /*20a0*/  BPT.TRAP 0x1 ;  /* 0x000000040000795c */ /* 0x000fe20000300000 */
.L_x_31:
[----:B------:R-:W-:Y:S01]  /*20b0*/  IMAD.SHL.U32 R3, R39, 0x8, RZ ;  /* 0x0000000827037824 */ /* 0x000fe200078e00ff */
[----:B------:R-:W-:Y:S01]  /*20c0*/  UIADD3 UR41, UR43, UR41, URZ ;  /* 0x000000292b297290 */ /* 0x000fe2000fffe03f */
[----:B------:R-:W-:Y:S01]  /*20d0*/  SHF.R.S32.HI R10, RZ, 0x1f, R41 ;  /* 0x0000001fff0a7819 */ /* 0x000fe20000011429 */
[----:B------:R-:W-:Y:S01]  /*20e0*/  ULDC UR4, c[0x0][0x288] ;  /* 0x0000a20000047ab9 */ /* 0x000fe20000000800 */
[----:B------:R-:W-:Y:S01]  /*20f0*/  IMAD.SHL.U32 R2, R40, 0x80, RZ ;  /* 0x0000008028027824 */ /* 0x000fe200078e00ff */
[C---:B------:R-:W-:Y:S01]  /*2100*/  LOP3.LUT R6, R3.reuse, 0x6, R34, 0xf8, !PT ;  /* 0x0000000603067812 */ /* 0x040fe200078ef822 */
[----:B------:R-:W-:Y:S01]  /*2110*/  UISETP.GT.U32.AND UP0, UPT, UR41, 0x19, UPT ;  /* 0x000000192900788c */ /* 0x000fe2000bf04070 */
[----:B------:R-:W-:Y:S01]  /*2120*/  ISETP.GE.AND P0, PT, R3, UR4, PT ;  /* 0x0000000403007c0c */ /* 0x000fe2000bf06270 */
[----:B------:R-:W-:Y:S01]  /*2130*/  ULDC.64 UR6, c[0x0][0x5d0] ;  /* 0x0001740000067ab9 */ /* 0x000fe20000000a00 */
[----:B------:R-:W-:Y:S01]  /*2140*/  ULDC UR10, c[0x0][0x284] ;  /* 0x0000a100000a7ab9 */ /* 0x000fe20000000800 */
[----:B------:R-:W-:Y:S01]  /*2150*/  SHF.R.S32.HI R7, RZ, 0x1f, R6 ;  /* 0x0000001fff077819 */ /* 0x000fe20000011406 */
[----:B------:R-:W-:Y:S01]  /*2160*/  IMAD R0, R10, UR6, RZ ;  /* 0x000000060a007c24 */ /* 0x000fe2000f8e02ff */
[----:B------:R-:W-:Y:S01]  /*2170*/  UISETP.LT.U32.AND UP0, UPT, UR43, 0x1a, UP0 ;  /* 0x0000001a2b00788c */ /* 0x000fe20008701070 */
[----:B------:R-:W-:Y:S01]  /*2180*/  ISETP.GE.OR P0, PT, R2, UR10, P0 ;  /* 0x0000000a02007c0c */ /* 0x000fe20008706670 */
[----:B------:R-:W-:Y:S01]  /*2190*/  UISETP.GE.U32.AND UP1, UPT, UR43, 0x1a, UPT ;  /* 0x0000001a2b00788c */ /* 0x000fe2000bf26070 */
[C---:B------:R-:W-:Y:S01]  /*21a0*/  IMAD R9, R41.reuse, UR7, R0 ;  /* 0x0000000729097c24 */ /* 0x040fe2000f8e0200 */
[----:B------:R-:W-:Y:S01]  /*21b0*/  UIMAD.WIDE.U32 UR4, UR41, 0x4ec4ec4f, URZ ;  /* 0x4ec4ec4f290478a5 */ /* 0x000fe2000f8e003f */
[----:B------:R-:W-:Y:S01]  /*21c0*/  IMAD.WIDE.U32 R4, R41, UR6, R6 ;  /* 0x0000000629047c25 */ /* 0x000fe2000f8e0006 */
[----:B------:R-:W-:Y:S01]  /*21d0*/  USEL UR6, URZ, 0x1, !UP0 ;  /* 0x000000013f067887 */ /* 0x000fe2000c000000 */
[----:B------:R-:W-:-:S02]  /*21e0*/  ULDC.64 UR8, c[0x0][0x5c8] ;  /* 0x0001720000087ab9 */ /* 0x000fc40000000a00 */
[----:B------:R-:W-:Y:S01]  /*21f0*/  IMAD.WIDE R2, R40, 0x80, R28 ;  /* 0x0000008028027825 */ /* 0x000fe200078e021c */
[----:B------:R-:W-:Y:S02]  /*2200*/  USHF.R.U32.HI UR4, URZ, 0x3, UR5 ;  /* 0x000000033f047899 */ /* 0x000fe40008011605 */
[----:B------:R-:W-:Y:S01]  /*2210*/  ULOP3.LUT UR40, UR40, UR6, URZ, 0x3c, !UPT ;  /* 0x0000000628287292 */ /* 0x000fe2000f8e3c3f */
[----:B------:R-:W-:Y:S01]  /*2220*/  IMAD.IADD R5, R5, 0x1, R9 ;  /* 0x0000000105057824 */ /* 0x000fe200078e0209 */
[----:B------:R-:W-:Y:S01]  /*2230*/  UIMAD UR41, UR4, -0x1a, UR41 ;  /* 0xffffffe6042978a4 */ /* 0x000fe2000f8e0229 */
[----:B------:R-:W-:Y:S01]  /*2240*/  IMAD R9, R3, UR8, RZ ;  /* 0x0000000803097c24 */ /* 0x000fe2000f8e02ff */
[----:B------:R-:W-:Y:S01]  /*2250*/  @UP1 ULOP3.LUT UR40, UR40, 0x1, UR4, 0x78, !UPT ;  /* 0x0000000128281892 */ /* 0x000fe2000f8e7804 */
[----:B------:R-:W-:-:S04]  /*2260*/  IMAD.WIDE.U32 R4, R2, UR8, R4 ;  /* 0x0000000802047c25 */ /* 0x000fc8000f8e0004 */
[----:B------:R-:W-:Y:S02]  /*2270*/  IMAD R9, R2, UR9, R9 ;  /* 0x0000000902097c24 */ /* 0x000fe4000f8e0209 */
[----:B------:R-:W-:Y:S01]  /*2280*/  IMAD.MOV.U32 R0, RZ, RZ, -0x1 ;  /* 0xffffffffff007424 */ /* 0x000fe200078e00ff */
[----:B------:R-:W-:Y:S06]  /*2290*/  @P0 BRA `(.L_x_33) ;  /* 0x00000004008c0947 */ /* 0x000fec0003800000 */
[----:B-----5:R-:W-:Y:S01]  /*22a0*/  ISETP.NE.AND P0, PT, R31, RZ, PT ;  /* 0x000000ff1f00720c */ /* 0x020fe20003f05270 */
[----:B------:R-:W-:Y:S01]  /*22b0*/  ULDC.64 UR4, c[0x0][0x5c0] ;  /* 0x0001700000047ab9 */ /* 0x000fe20000000a00 */
[----:B------:R-:W-:Y:S01]  /*22c0*/  IMAD.IADD R9, R5, 0x1, R9 ;  /* 0x0000000105097824 */ /* 0x000fe200078e0209 */
[----:B------:R-:W-:Y:S01]  /*22d0*/  IADD3 R8, P1, R4, UR4, RZ ;  /* 0x0000000404087c10 */ /* 0x000fe2000ff3e0ff */
[----:B------:R-:W-:Y:S03]  /*22e0*/  BSSY B0, `(.L_x_33) ;  /* 0x000005e000007945 */ /* 0x000fe60003800000 */
[----:B------:R-:W-:-:S06]  /*22f0*/  IADD3.X R9, R9, UR5, RZ, P1, !PT ;  /* 0x0000000509097c10 */ /* 0x000fcc0008ffe4ff */
[----:B------:R-:W-:Y:S05]  /*2300*/  @!P0 BRA `(.L_x_34) ;  /* 0x0000000400148947 */ /* 0x000fea0003800000 */
[----:B------:R-:W0:Y:S01]  /*2310*/  LDC.64 R20, c[0x0][0x5b0] ;  /* 0x00016c00ff147b82 */ /* 0x000e220000000a00 */
[----:B------:R-:W-:Y:S01]  /*2320*/  ULDC.64 UR4, c[0x0][0x5b8] ;  /* 0x00016e0000047ab9 */ /* 0x000fe20000000a00 */
[----:B------:R-:W-:Y:S01]  /*2330*/  IMAD R14, R40, -0x80, R37 ;  /* 0xffffff80280e7824 */ /* 0x000fe200078e0225 */
[----:B------:R-:W-:Y:S01]  /*2340*/  BSSY B1, `(.L_x_35) ;  /* 0x0000014000017945 */ /* 0x000fe20003800000 */
[----:B------:R-:W-:Y:S02]  /*2350*/  IMAD R4, R10, UR4, RZ ;  /* 0x000000040a047c24 */ /* 0x000fe4000f8e02ff */
[----:B------:R-:W-:Y:S01]  /*2360*/  IMAD R39, R39, -0x8, R32 ;  /* 0xfffffff827277824 */ /* 0x000fe200078e0220 */
[C---:B------:R-:W-:Y:S01]  /*2370*/  ISETP.GE.AND P1, PT, R14.reuse, 0x1, PT ;  /* 0x000000010e00780c */ /* 0x040fe20003f26270 */
[----:B------:R-:W1:Y:S01]  /*2380*/  LDC.64 R42, c[0x0][0x5a8] ;  /* 0x00016a00ff2a7b82 */ /* 0x000e620000000a00 */
[----:B------:R-:W-:Y:S01]  /*2390*/  IMAD.WIDE.U32 R10, R41, UR4, R6 ;  /* 0x00000004290a7c25 */ /* 0x000fe2000f8e0006 */
[----:B------:R-:W-:-:S02]  /*23a0*/  ISETP.GE.AND P0, PT, R14, 0x9, PT ;  /* 0x000000090e00780c */ /* 0x000fc40003f06270 */
[----:B------:R-:W-:Y:S01]  /*23b0*/  ISETP.LT.OR P1, PT, R39, 0x1, !P1 ;  /* 0x000000012700780c */ /* 0x000fe20004f21670 */
[----:B------:R-:W-:Y:S02]  /*23c0*/  IMAD R7, R41, UR5, R4 ;  /* 0x0000000529077c24 */ /* 0x000fe4000f8e0204 */
[----:B------:R-:W-:Y:S02]  /*23d0*/  IMAD.MOV.U32 R6, RZ, RZ, R10 ;  /* 0x000000ffff067224 */ /* 0x000fe400078e000a */
[----:B------:R-:W-:Y:S02]  /*23e0*/  IMAD.IADD R7, R11, 0x1, R7 ;  /* 0x000000010b077824 */ /* 0x000fe400078e0207 */
[-C--:B0-----:R-:W-:Y:S02]  /*23f0*/  IMAD R12, R3, R20.reuse, RZ ;  /* 0x00000014030c7224 */ /* 0x081fe400078e02ff */
[----:B------:R-:W-:-:S04]  /*2400*/  IMAD.WIDE.U32 R4, R2, R20, R6 ;  /* 0x0000001402047225 */ /* 0x000fc800078e0006 */
[----:B------:R-:W-:Y:S01]  /*2410*/  IMAD R15, R2, R21, R12 ;  /* 0x00000015020f7224 */ /* 0x000fe200078e020c */
[----:B-1----:R-:W-:Y:S01]  /*2420*/  IADD3 R12, P2, R4, R42, RZ ;  /* 0x0000002a040c7210 */ /* 0x002fe20007f5e0ff */
[----:B------:R-:W-:-:S03]  /*2430*/  IMAD.SHL.U32 R4, R20, 0x8, RZ ;  /* 0x0000000814047824 */ /* 0x000fc600078e00ff */
[----:B------:R-:W-:Y:S02]  /*2440*/  IADD3.X R13, R43, R5, R15, P2, !PT ;  /* 0x000000052b0d7210 */ /* 0x000fe400017fe40f */
[----:B------:R-:W-:Y:S01]  /*2450*/  SHF.L.U64.HI R5, R20, 0x3, R21 ;  /* 0x0000000314057819 */ /* 0x000fe20000010215 */
[----:B------:R-:W-:Y:S06]  /*2460*/  @P1 BRA `(.L_x_36) ;  /* 0x0000000000041947 */ /* 0x000fec0003800000 */
[----:B------:R0:W5:Y:S02]  /*2470*/  LDG.E.U8 R38, desc[UR38][R12.64] ;  /* 0x000000260c267981 */ /* 0x000164000c1e1100 */
.L_x_36:
[----:B------:R-:W-:Y:S05]  /*2480*/  BSYNC B1 ;  /* 0x0000000000017941 */ /* 0x000fea0003800000 */
.L_x_35:
[----:B-----5:R-:W-:Y:S01]  /*2490*/  LOP3.LUT R6, R38, 0xffff, RZ, 0xc0, !PT ;  /* 0x0000ffff26067812 */ /* 0x020fe200078ec0ff */
[----:B------:R-:W-:Y:S01]  /*24a0*/  IMAD.WIDE.U32 R2, R2, R20, R4 ;  /* 0x0000001402027225 */ /* 0x000fe200078e0004 */
[----:B------:R-:W-:Y:S01]  /*24b0*/  ISETP.GE.AND P2, PT, R39, 0x2, PT ;  /* 0x000000022700780c */ /* 0x000fe20003f46270 */
[----:B------:R-:W-:Y:S01]  /*24c0*/  BSSY B1, `(.L_x_37) ;  /* 0x000000f000017945 */ /* 0x000fe20003800000 */
[----:B------:R-:W-:Y:S01]  /*24d0*/  PRMT R4, R6, 0x8880, RZ ;  /* 0x0000888006047816 */ /* 0x000fe200000000ff */
[----:B------:R-:W-:Y:S01]  /*24e0*/  IMAD.IADD R6, R15, 0x1, R3 ;  /* 0x000000010f067824 */ /* 0x000fe200078e0203 */
[----:B------:R-:W-:Y:S02]  /*24f0*/  ISETP.LT.OR P2, PT, R14, 0x1, !P2 ;  /* 0x000000010e00780c */ /* 0x000fe40005741670 */
[----:B------:R-:W-:Y:S01]  /*2500*/  ISETP.LT.OR P3, PT, R39, 0x1, !P0 ;  /* 0x000000012700780c */ /* 0x000fe20004761670 */
[----:B------:R-:W-:Y:S01]  /*2510*/  IMAD R15, R4, R31, RZ ;  /* 0x0000001f040f7224 */ /* 0x000fe200078e02ff */
[----:B------:R-:W-:-:S03]  /*2520*/  IADD3 R10, P4, P5, R10, R42, R2 ;  /* 0x0000002a0a0a7210 */ /* 0x000fc60007d9e002 */
[----:B------:R-:W-:Y:S01]  /*2530*/  @!P1 IMAD R5, R24, R30, R15 ;  /* 0x0000001e18059224 */ /* 0x000fe200078e020f */
[----:B------:R-:W-:-:S04]  /*2540*/  IADD3.X R11, R7, R43, R6, P4, P5 ;  /* 0x0000002b070b7210 */ /* 0x000fc800027ea406 */
[----:B------:R1:W-:Y:S03]  /*2550*/  @!P1 STG.E.U8 desc[UR38][R8.64], R5 ;  /* 0x0000000508009986 */ /* 0x0003e6000c101126 */
[----:B------:R-:W-:Y:S01]  /*2560*/  @!P3 IADD3 R2, P4, R8, UR45, RZ ;  /* 0x0000002d0802bc10 */ /* 0x000fe2000ff9e0ff */
[----:B------:R-:W-:-:S12]  /*2570*/  @P2 BRA `(.L_x_38) ;  /* 0x00000000000c2947 */ /* 0x000fd80003800000 */
[----:B------:R-:W2:Y:S02]  /*2580*/  LDG.E.U8 R38, desc[UR38][R12.64+0x1] ;  /* 0x000001260c267981 */ /* 0x000ea4000c1e1100 */
[----:B--2---:R-:W-:-:S05]  /*2590*/  PRMT R4, R38, 0x8880, RZ ;  /* 0x0000888026047816 */ /* 0x004fca00000000ff */
[----:B------:R-:W-:-:S07]  /*25a0*/  IMAD R15, R4, R31, RZ ;  /* 0x0000001f040f7224 */ /* 0x000fce00078e02ff */
.L_x_38:
[----:B------:R-:W-:Y:S05]  /*25b0*/  BSYNC B1 ;  /* 0x0000000000017941 */ /* 0x000fea0003800000 */
.L_x_37:
[----:B------:R-:W-:Y:S01]  /*25c0*/  @!P2 IMAD R25, R25, R30, R15 ;  /* 0x0000001e1919a224 */ /* 0x000fe200078e020f */
[----:B------:R-:W-:Y:S01]  /*25d0*/  BSSY B1, `(.L_x_39) ;  /* 0x0000009000017945 */ /* 0x000fe20003800000 */
[----:B------:R-:W-:Y:S01]  /*25e0*/  @!P2 IMAD.MOV.U32 R4, RZ, RZ, R8 ;  /* 0x000000ffff04a224 */ /* 0x000fe200078e0008 */
[----:B------:R-:W-:Y:S01]  /*25f0*/  @!P3 IADD3.X R3, R9, UR44, RZ, P4, !PT ;  /* 0x0000002c0903bc10 */ /* 0x000fe2000a7fe4ff */
[----:B-1----:R-:W-:-:S05]  /*2600*/  @!P2 IMAD.MOV.U32 R5, RZ, RZ, R9 ;  /* 0x000000ffff05a224 */ /* 0x002fca00078e0009 */
[----:B------:R1:W-:Y:S01]  /*2610*/  @!P2 STG.E.U8 desc[UR38][R4.64+0x1], R25 ;  /* 0x000001190400a986 */ /* 0x0003e2000c101126 */
[----:B------:R-:W-:Y:S05]  /*2620*/  @P3 BRA `(.L_x_40) ;  /* 0x00000000000c3947 */ /* 0x000fea0003800000 */
[----:B------:R-:W1:Y:S02]  /*2630*/  LDG.E.U8 R38, desc[UR38][R10.64] ;  /* 0x000000260a267981 */ /* 0x000e64000c1e1100 */
[----:B-1----:R-:W-:-:S05]  /*2640*/  PRMT R4, R38, 0x8880, RZ ;  /* 0x0000888026047816 */ /* 0x002fca00000000ff */
[----:B------:R-:W-:-:S07]  /*2650*/  IMAD R15, R4, R31, RZ ;  /* 0x0000001f040f7224 */ /* 0x000fce00078e02ff */
.L_x_40:
[----:B------:R-:W-:Y:S05]  /*2660*/  BSYNC B1 ;  /* 0x0000000000017941 */ /* 0x000fea0003800000 */
.L_x_39:
[----:B-1----:R-:W-:Y:S01]  /*2670*/  @!P3 IMAD R5, R26, R30, R15 ;  /* 0x0000001e1a05b224 */ /* 0x002fe200078e020f */
[----:B------:R-:W-:Y:S01]  /*2680*/  ISETP.LT.OR P0, PT, R39, 0x2, !P0 ;  /* 0x000000022700780c */ /* 0x000fe20004701670 */
[----:B------:R-:W-:Y:S03]  /*2690*/  BSSY B1, `(.L_x_41) ;  /* 0x0000006000017945 */ /* 0x000fe60003800000 */
[----:B------:R1:W-:Y:S09]  /*26a0*/  @!P3 STG.E.U8 desc[UR38][R2.64], R5 ;  /* 0x000000050200b986 */ /* 0x0003f2000c101126 */
[----:B------:R-:W-:Y:S05]  /*26b0*/  @P0 BRA `(.L_x_42) ;  /* 0x00000000000c0947 */ /* 0x000fea0003800000 */
[----:B------:R-:W1:Y:S02]  /*26c0*/  LDG.E.U8 R38, desc[UR38][R10.64+0x1] ;  /* 0x000001260a267981 */ /* 0x000e64000c1e1100 */
[----:B-1----:R-:W-:-:S05]  /*26d0*/  PRMT R2, R38, 0x8880, RZ ;  /* 0x0000888026027816 */ /* 0x002fca00000000ff */
[----:B------:R-:W-:-:S07]  /*26e0*/  IMAD R15, R2, R31, RZ ;  /* 0x0000001f020f7224 */ /* 0x000fce00078e02ff */
.L_x_42:
[----:B------:R-:W-:Y:S05]  /*26f0*/  BSYNC B1 ;  /* 0x0000000000017941 */ /* 0x000fea0003800000 */
.L_x_41:
[----:B------:R-:W-:Y:S01]  /*2700*/  IMAD R15, R27, R30, R15 ;  /* 0x0000001e1b0f7224 */ /* 0x000fe200078e020f */
[----:B------:R-:W-:Y:S06]  /*2710*/  @P0 BRA `(.L_x_43) ;  /* 0x0000000000680947 */ /* 0x000fec0003800000 */
[----:B-1----:R-:W-:-:S04]  /*2720*/  IADD3 R2, P0, R8, UR45, RZ ;  /* 0x0000002d08027c10 */ /* 0x002fc8000ff1e0ff */
[----:B------:R-:W-:-:S05]  /*2730*/  IADD3.X R3, R9, UR44, RZ, P0, !PT ;  /* 0x0000002c09037c10 */ /* 0x000fca00087fe4ff */
[----:B------:R2:W-:Y:S01]  /*2740*/  STG.E.U8 desc[UR38][R2.64+0x1], R15 ;  /* 0x0000010f02007986 */ /* 0x0005e2000c101126 */
[----:B------:R-:W-:Y:S05]  /*2750*/  BRA `(.L_x_43) ;  /* 0x0000000000587947 */ /* 0x000fea0003800000 */
.L_x_34:
[----:B------:R-:W-:Y:S02]  /*2760*/  IMAD R2, R40, -0x80, R37 ;  /* 0xffffff8028027824 */ /* 0x000fe400078e0225 */
[----:B------:R-:W-:-:S03]  /*2770*/  IMAD R39, R39, -0x8, R32 ;  /* 0xfffffff827277824 */ /* 0x000fc600078e0220 */
[C---:B------:R-:W-:Y:S02]  /*2780*/  ISETP.GE.AND P1, PT, R2.reuse, 0x9, PT ;  /* 0x000000090200780c */ /* 0x040fe40003f26270 */
[----:B------:R-:W-:Y:S02]  /*2790*/  ISETP.GE.AND P0, PT, R2, 0x1, PT ;  /* 0x000000010200780c */ /* 0x000fe40003f06270 */
[C---:B------:R-:W-:Y:S02]  /*27a0*/  ISETP.LT.OR P3, PT, R39.reuse, 0x1, !P1 ;  /* 0x000000012700780c */ /* 0x040fe40004f61670 */
[C---:B------:R-:W-:Y:S02]  /*27b0*/  ISETP.LT.OR P1, PT, R39.reuse, 0x2, !P1 ;  /* 0x000000022700780c */ /* 0x040fe40004f21670 */
[C---:B------:R-:W-:Y:S02]  /*27c0*/  ISETP.LT.OR P2, PT, R39.reuse, 0x1, !P0 ;  /* 0x000000012700780c */ /* 0x040fe40004741670 */
[----:B------:R-:W-:-:S07]  /*27d0*/  ISETP.LT.OR P0, PT, R39, 0x2, !P0 ;  /* 0x000000022700780c */ /* 0x000fce0004701670 */
[----:B------:R-:W-:Y:S01]  /*27e0*/  @!P3 IADD3 R4, P4, R8, UR45, RZ ;  /* 0x0000002d0804bc10 */ /* 0x000fe2000ff9e0ff */
[-C--:B------:R-:W-:Y:S01]  /*27f0*/  @!P3 IMAD R13, R26, R30.reuse, RZ ;  /* 0x0000001e1a0db224 */ /* 0x080fe200078e02ff */
[----:B------:R-:W-:Y:S01]  /*2800*/  @!P1 IADD3 R6, P5, R8, UR45, RZ ;  /* 0x0000002d08069c10 */ /* 0x000fe2000ffbe0ff */
[-C--:B------:R-:W-:Y:S01]  /*2810*/  @!P1 IMAD R27, R27, R30.reuse, RZ ;  /* 0x0000001e1b1b9224 */ /* 0x080fe200078e02ff */
[C---:B------:R-:W-:Y:S01]  /*2820*/  @!P3 IADD3.X R5, R9.reuse, UR44, RZ, P4, !PT ;  /* 0x0000002c0905bc10 */ /* 0x040fe2000a7fe4ff */
[-C--:B------:R-:W-:Y:S01]  /*2830*/  @!P2 IMAD R11, R24, R30.reuse, RZ ;  /* 0x0000001e180ba224 */ /* 0x080fe200078e02ff */
[----:B------:R-:W-:Y:S01]  /*2840*/  @!P1 IADD3.X R7, R9, UR44, RZ, P5, !PT ;  /* 0x0000002c09079c10 */ /* 0x000fe2000affe4ff */
[----:B------:R-:W-:Y:S02]  /*2850*/  @!P2 IMAD.MOV.U32 R2, RZ, RZ, R8 ;  /* 0x000000ffff02a224 */ /* 0x000fe400078e0008 */
[----:B------:R-:W-:Y:S02]  /*2860*/  @!P2 IMAD.MOV.U32 R3, RZ, RZ, R9 ;  /* 0x000000ffff03a224 */ /* 0x000fe400078e0009 */
[----:B------:R-:W-:-:S03]  /*2870*/  @!P0 IMAD R25, R25, R30, RZ ;  /* 0x0000001e19198224 */ /* 0x000fc600078e02ff */
[----:B------:R3:W-:Y:S04]  /*2880*/  @!P2 STG.E.U8 desc[UR38][R2.64], R11 ;  /* 0x0000000b0200a986 */ /* 0x0007e8000c101126 */
[----:B------:R3:W-:Y:S04]  /*2890*/  @!P0 STG.E.U8 desc[UR38][R8.64+0x1], R25 ;  /* 0x0000011908008986 */ /* 0x0007e8000c101126 */
[----:B------:R3:W-:Y:S04]  /*28a0*/  @!P3 STG.E.U8 desc[UR38][R4.64], R13 ;  /* 0x0000000d0400b986 */ /* 0x0007e8000c101126 */
[----:B------:R3:W-:Y:S02]  /*28b0*/  @!P1 STG.E.U8 desc[UR38][R6.64+0x1], R27 ;  /* 0x0000011b06009986 */ /* 0x0007e4000c101126 */
.L_x_43:
[----:B------:R-:W-:Y:S05]  /*28c0*/  BSYNC B0 ;  /* 0x0000000000007941 */ /* 0x000fea0003800000 */
.L_x_33:
[----:B------:R-:W-:Y:S01]  /*28d0*/  IADD3 R18, P0, R18, UR36, RZ ;  /* 0x0000002412127c10 */ /* 0x000fe2000ff1e0ff */
[----:B------:R-:W-:Y:S01]  /*28e0*/  ULDC.64 UR4, c[0x0][0x650] ;  /* 0x0001940000047ab9 */ /* 0x000fe20000000a00 */
[----:B-123--:R-:W-:Y:S01]  /*28f0*/  PRMT R2, RZ, 0x7610, R2 ;  /* 0x00007610ff027816 */ /* 0x00efe20000000002 */
[----:B------:R-:W-:Y:S01]  /*2900*/  IMAD.MOV.U32 R39, RZ, RZ, -0x1 ;  /* 0xffffffffff277424 */ /* 0x000fe200078e00ff */
[----:B------:R-:W-:Y:S01]  /*2910*/  IADD3.X R19, R19, UR42, RZ, P0, !PT ;  /* 0x0000002a13137c10 */ /* 0x000fe200087fe4ff */
[----:B------:R-:W-:Y:S01]  /*2920*/  IMAD.MOV.U32 R41, RZ, RZ, -0x1 ;  /* 0xffffffffff297424 */ /* 0x000fe200078e00ff */
[----:B------:R-:W-:-:S04]  /*2930*/  ISETP.GE.U32.AND P0, PT, R18, UR4, PT ;  /* 0x0000000412007c0c */ /* 0x000fc8000bf06070 */
[----:B------:R-:W-:-:S13]  /*2940*/  ISETP.GE.U32.AND.EX P0, PT, R19, UR5, PT, P0 ;  /* 0x0000000513007c0c */ /* 0x000fda000bf06100 */
[----:B------:R-:W-:Y:S05]  /*2950*/  @P0 BRA `(.L_x_44) ;  /* 0x0000000400500947 */ /* 0x000fea0003800000 */
[----:B------:R-:W1:Y:S01]  /*2960*/  LDC.64 R8, c[0x0][0x628] ;  /* 0x00018a00ff087b82 */ /* 0x000e620000000a00 */
[----:B------:R-:W2:Y:S01]  /*2970*/  S2R R14, SR_CTAID.X ;  /* 0x00000000000e7919 */ /* 0x000ea20000002500 */
[----:B------:R-:W-:Y:S02]  /*2980*/  IMAD.MOV.U32 R6, RZ, RZ, R18 ;  /* 0x000000ffff067224 */ /* 0x000fe400078e0012 */
[----:B------:R-:W-:Y:S01]  /*2990*/  IMAD.MOV.U32 R7, RZ, RZ, R19 ;  /* 0x000000ffff077224 */ /* 0x000fe200078e0013 */
[----:B------:R-:W3:Y:S03]  /*29a0*/  S2R R15, SR_CTAID.Y ;  /* 0x00000000000f7919 */ /* 0x000ee60000002600 */
[----:B------:R-:W4:Y:S08]  /*29b0*/  LDC R0, c[0x0][0x630] ;  /* 0x00018c00ff007b82 */ /* 0x000f300000000800 */
[----:B0-----:R-:W0:Y:S01]  /*29c0*/  LDC.64 R12, c[0x0][0x620] ;  /* 0x00018800ff0c7b82 */ /* 0x001e220000000a00 */
[----:B-1----:R-:W-:-:S04]  /*29d0*/  ISETP.NE.U32.AND P0, PT, R8, RZ, PT ;  /* 0x000000ff0800720c */ /* 0x002fc80003f05070 */
[----:B------:R-:W-:-:S13]  /*29e0*/  ISETP.NE.AND.EX P0, PT, R9, RZ, PT, P0 ;  /* 0x000000ff0900720c */ /* 0x000fda0003f05300 */
[----:B0-234-:R-:W-:Y:S05]  /*29f0*/  @!P0 BRA `(.L_x_45) ;  /* 0x0000000000288947 */ /* 0x01dfea0003800000 */
        /* <DEDUP_REMOVED lines=10> */
.L_x_45:
[-CC-:B------:R-:W-:Y:S01]  /*2aa0*/  SHF.R.U64 R41, R6, R0.reuse, R7.reuse ;  /* 0x0000000006297219 */ /* 0x180fe20000001207 */
[----:B------:R-:W0:Y:S01]  /*2ab0*/  LDC.64 R24, c[0x0][0x640] ;  /* 0x00019000ff187b82 */ /* 0x000e220000000a00 */
[----:B------:R-:W-:Y:S01]  /*2ac0*/  SHF.R.U32.HI R0, RZ, R0, R7 ;  /* 0x00000000ff007219 */ /* 0x000fe20000011607 */
[----:B------:R-:W-:Y:S01]  /*2ad0*/  ULDC UR4, c[0x0][0x150] ;  /* 0x0000540000047ab9 */ /* 0x000fe20000000800 */
[----:B------:R-:W-:Y:S02]  /*2ae0*/  IADD3 R5, P0, RZ, -R41, RZ ;  /* 0x80000029ff057210 */ /* 0x000fe40007f1e0ff */
[----:B------:R-:W-:-:S03]  /*2af0*/  I2FP.F32.U32 R6, R14 ;  /* 0x0000000e00067245 */ /* 0x000fc60000201000 */
[----:B------:R-:W1:Y:S01]  /*2b00*/  LDC R4, c[0x0][0x618] ;  /* 0x00018600ff047b82 */ /* 0x000e620000000800 */
[----:B------:R-:W-:Y:S02]  /*2b10*/  IMAD.X R3, RZ, RZ, ~R0, P0 ;  /* 0x000000ffff037224 */ /* 0x000fe400000e0e00 */
[----:B------:R-:W-:Y:S01]  /*2b20*/  FMUL R6, R6, UR4 ;  /* 0x0000000406067c20 */ /* 0x000fe20008400000 */
[----:B------:R-:W-:Y:S01]  /*2b30*/  ULDC UR4, c[0x0][0x154] ;  /* 0x0000550000047ab9 */ /* 0x000fe20000000800 */
[-C--:B------:R-:W-:Y:S02]  /*2b40*/  IMAD R0, R3, R12.reuse, RZ ;  /* 0x0000000c03007224 */ /* 0x080fe400078e02ff */
[C---:B------:R-:W-:Y:S01]  /*2b50*/  IMAD.WIDE.U32 R2, R5.reuse, R12, R18 ;  /* 0x0000000c05027225 */ /* 0x040fe200078e0012 */
[----:B------:R-:W2:Y:S01]  /*2b60*/  LDC R10, c[0x0][0x608] ;  /* 0x00018200ff0a7b82 */ /* 0x000ea20000000800 */
[----:B------:R-:W3:Y:S02]  /*2b70*/  F2I.U32.TRUNC.NTZ R6, R6 ;  /* 0x0000000600067305 */ /* 0x000ee4000020f000 */
[----:B------:R-:W-:Y:S01]  /*2b80*/  IMAD R5, R5, R13, R0 ;  /* 0x0000000d05057224 */ /* 0x000fe200078e0200 */
[----:B------:R-:W-:-:S03]  /*2b90*/  I2FP.F32.U32 R0, R15 ;  /* 0x0000000f00007245 */ /* 0x000fc60000201000 */
[----:B------:R-:W-:Y:S01]  /*2ba0*/  IMAD.IADD R3, R3, 0x1, R5 ;  /* 0x0000000103037824 */ /* 0x000fe200078e0205 */
[----:B------:R-:W4:Y:S01]  /*2bb0*/  LDC R9, c[0x0][0x658] ;  /* 0x00019600ff097b82 */ /* 0x000f220000000800 */
[----:B0-----:R-:W-:-:S04]  /*2bc0*/  ISETP.NE.U32.AND P0, PT, R24, RZ, PT ;  /* 0x000000ff1800720c */ /* 0x001fc80003f05070 */
[----:B------:R-:W-:-:S03]  /*2bd0*/  ISETP.NE.AND.EX P0, PT, R25, RZ, PT, P0 ;  /* 0x000000ff1900720c */ /* 0x000fc60003f05300 */
[----:B------:R-:W0:Y:S01]  /*2be0*/  LDC R7, c[0x0][0x144] ;  /* 0x00005100ff077b82 */ /* 0x000e220000000800 */
[-CC-:B-1----:R-:W-:Y:S01]  /*2bf0*/  SHF.R.U64 R8, R2, R4.reuse, R3.reuse ;  /* 0x0000000402087219 */ /* 0x182fe20000001203 */
[----:B---3--:R-:W-:Y:S01]  /*2c00*/  IMAD.MOV R6, RZ, RZ, -R6 ;  /* 0x000000ffff067224 */ /* 0x008fe200078e0a06 */
[----:B------:R-:W-:Y:S01]  /*2c10*/  SHF.R.U32.HI R3, RZ, R4, R3 ;  /* 0x00000004ff037219 */ /* 0x000fe20000011603 */
[----:B------:R-:W-:-:S04]  /*2c20*/  FMUL R4, R0, UR4 ;  /* 0x0000000400047c20 */ /* 0x000fc80008400000 */
[----:B------:R-:W1:Y:S01]  /*2c30*/  LDC R20, c[0x0][0x148] ;  /* 0x00005200ff147b82 */ /* 0x000e620000000800 */
[----:B------:R3:W0:Y:S01]  /*2c40*/  F2I.U32.TRUNC.NTZ R12, R4 ;  /* 0x00000004000c7305 */ /* 0x000622000020f000 */
[-CC-:B--2---:R-:W-:Y:S02]  /*2c50*/  SHF.R.U64 R11, R8, R10.reuse, R3.reuse ;  /* 0x0000000a080b7219 */ /* 0x184fe40000001203 */
[----:B------:R-:W-:-:S04]  /*2c60*/  SHF.R.U32.HI R0, RZ, R10, R3 ;  /* 0x0000000aff007219 */ /* 0x000fc80000011603 */
[----:B------:R-:W2:Y:S01]  /*2c70*/  LDC R26, c[0x0][0x648] ;  /* 0x00019200ff1a7b82 */ /* 0x000ea20000000800 */
[-CC-:B----4-:R-:W-:Y:S02]  /*2c80*/  SHF.R.U64 R10, R11, R9.reuse, R0.reuse ;  /* 0x000000090b0a7219 */ /* 0x190fe40000001200 */
[----:B------:R-:W-:-:S03]  /*2c90*/  SHF.R.U32.HI R3, RZ, R9, R0 ;  /* 0x00000009ff037219 */ /* 0x000fc60000011600 */
[----:B------:R-:W-:Y:S02]  /*2ca0*/  IMAD.MOV.U32 R2, RZ, RZ, R10 ;  /* 0x000000ffff027224 */ /* 0x000fe400078e000a */
[----:B------:R-:W4:Y:S01]  /*2cb0*/  LDC R27, c[0x0][0x638] ;  /* 0x00018e00ff1b7b82 */ /* 0x000f220000000800 */
[----:B0-----:R-:W-:-:S07]  /*2cc0*/  IMAD R13, R7, R6, R14 ;  /* 0x00000006070d7224 */ /* 0x001fce00078e020e */
[----:B------:R-:W0:Y:S08]  /*2cd0*/  LDC R39, c[0x0][0x610] ;  /* 0x00018400ff277b82 */ /* 0x000e300000000800 */
[----:B------:R-:W0:Y:S01]  /*2ce0*/  LDC R21, c[0x0][0x600] ;  /* 0x00018000ff157b82 */ /* 0x000e220000000800 */
[----:B-123--:R-:W-:Y:S05]  /*2cf0*/  @!P0 BRA `(.L_x_46) ;  /* 0x0000000000288947 */ /* 0x00efea0003800000 */
[----:B------:R-:W1:Y:S02]  /*2d00*/  LDC R7, c[0x0][0x64c] ;  /* 0x00019300ff077b82 */ /* 0x000e640000000800 */
[----:B-1----:R-:W-:-:S05]  /*2d10*/  IADD3 R7, P0, R10, R7, RZ ;  /* 0x000000070a077210 */ /* 0x002fca0007f1e0ff */
        /* <DEDUP_REMOVED lines=8> */
.L_x_46:
[----:B------:R-:W-:Y:S01]  /*2da0*/  ISETP.NE.AND P0, PT, R17, 0x1, PT ;  /* 0x000000011100780c */ /* 0x000fe20003f05270 */
[----:B0-----:R-:W-:Y:S01]  /*2db0*/  VIADD R5, R21, 0xffffffff ;  /* 0xffffffff15057836 */ /* 0x001fe20000000000 */
[----:B------:R-:W-:Y:S01]  /*2dc0*/  SHF.R.U64 R2, R2, R26, R3 ;  /* 0x0000001a02027219 */ /* 0x000fe20000001203 */
[----:B------:R-:W-:Y:S01]  /*2dd0*/  IMAD.MOV R12, RZ, RZ, -R12 ;  /* 0x000000ffff0c7224 */ /* 0x000fe200078e0a0c */
[----:B------:R-:W-:Y:S01]  /*2de0*/  LOP3.LUT R0, R11, R36, RZ, 0xc0, !PT ;  /* 0x000000240b007212 */ /* 0x000fe200078ec0ff */
[----:B------:R-:W-:Y:S02]  /*2df0*/  IMAD.MOV.U32 R4, RZ, RZ, 0x1 ;  /* 0x00000001ff047424 */ /* 0x000fe400078e00ff */
[----:B------:R-:W-:Y:S02]  /*2e00*/  IMAD.MOV R3, RZ, RZ, -R2 ;  /* 0x000000ffff037224 */ /* 0x000fe400078e0a02 */
[----:B------:R-:W-:Y:S01]  /*2e10*/  IMAD R0, R33, R2, R0 ;  /* 0x0000000221007224 */ /* 0x000fe200078e0200 */
[----:B------:R-:W-:Y:S01]  /*2e20*/  LOP3.LUT R2, R8, R5, RZ, 0xc0, !PT ;  /* 0x0000000508027212 */ /* 0x000fe200078ec0ff */
[----:B----4-:R-:W-:-:S02]  /*2e30*/  IMAD R3, R3, R27, R10 ;  /* 0x0000001b03037224 */ /* 0x010fc400078e020a */
[----:B------:R-:W-:Y:S02]  /*2e40*/  @P0 IMAD R13, R20, R12, R15 ;  /* 0x0000000c140d0224 */ /* 0x000fe400078e020f */
[--C-:B------:R-:W-:Y:S01]  /*2e50*/  IMAD R3, R3, R21, R2.reuse ;  /* 0x0000001503037224 */ /* 0x100fe200078e0202 */
[----:B------:R-:W-:Y:S01]  /*2e60*/  PRMT R2, R4, 0x7610, R2 ;  /* 0x0000761004027816 */ /* 0x000fe20000000002 */
[----:B------:R-:W-:-:S05]  /*2e70*/  IMAD R0, R0, R39, R13 ;  /* 0x0000002700007224 */ /* 0x000fca00078e020d */
[----:B------:R-:W-:Y:S02]  /*2e80*/  SEL R39, R3, R0, !P0 ;  /* 0x0000000003277207 */ /* 0x000fe40004000000 */
[----:B------:R-:W-:-:S07]  /*2e90*/  SEL R0, R0, R3, !P0 ;  /* 0x0000000300007207 */ /* 0x000fce0004000000 */
.L_x_44:
[----:B------:R-:W-:Y:S01]  /*2ea0*/  LOP3.LUT P0, RZ, R2, 0xff, RZ, 0xc0, !PT ;  /* 0x000000ff02ff7812 */ /* 0x000fe2000780c0ff */
[----:B------:R-:W-:-:S12]  /*2eb0*/  IMAD.MOV.U32 R40, RZ, RZ, R0 ;  /* 0x000000ffff287224 */ /* 0x000fd800078e0000 */
[----:B------:R-:W-:Y:S05]  /*2ec0*/  @P0 BRA `(.L_x_47) ;  /* 0xffffffe800200947 */ /* 0x000fea000383ffff */
[----:B------:R-:W-:Y:S05]  /*2ed0*/  EXIT ;  /* 0x000000000000794d */ /* 0x000fea0003800000 */
.L_x_8:
        /* <DEDUP_REMOVED lines=26> */
.L_x_49:
[----:B------:R-:W0:Y:S01]  /*3080*/  LDC.64 R32, c[0x0][0x640] ;  /* 0x00019000ff207b82 */ /* 0x000e220000000a00 */
[-CC-:B------:R-:W-:Y:S02]  /*3090*/  SHF.R.U64 R22, R12, R20.reuse, R13.reuse ;  /* 0x000000140c167219 */ /* 0x180fe4000000120d */
[----:B------:R-:W-:Y:S02]  /*30a0*/  SHF.R.U32.HI R3, RZ, R20, R13 ;  /* 0x00000014ff037219 */ /* 0x000fe4000001160d */
[----:B------:R-:W-:-:S03]  /*30b0*/  IADD3 R11, P0, RZ, -R22, RZ ;  /* 0x80000016ff0b7210 */ /* 0x000fc60007f1e0ff */
[----:B------:R-:W1:Y:S02]  /*30c0*/  LDC R12, c[0x0][0x618] ;  /* 0x00018600ff0c7b82 */ /* 0x000e640000000800 */
[----:B------:R-:W-:Y:S02]  /*30d0*/  IMAD.X R3, RZ, RZ, ~R3, P0 ;  /* 0x000000ffff037224 */ /* 0x000fe400000e0e03 */
[----:B------:R-:W-:-:S04]  /*30e0*/  IMAD.WIDE.U32 R8, R11, R26, R18 ;  /* 0x0000001a0b087225 */ /* 0x000fc800078e0012 */
[----:B------:R-:W2:Y:S01]  /*30f0*/  LDC R28, c[0x0][0x608] ;  /* 0x00018200ff1c7b82 */ /* 0x000ea20000000800 */
[----:B------:R-:W-:-:S04]  /*3100*/  IMAD R10, R3, R26, RZ ;  /* 0x0000001a030a7224 */ /* 0x000fc800078e02ff */
        /* <DEDUP_REMOVED lines=14> */
[-C--:B---3--:R-:W-:Y:S02]  /*31f0*/  SHF.L.U32 R8, R9, R30.reuse, RZ ;  /* 0x0000001e09087219 */ /* 0x088fe400000006ff */
[--C-:B------:R-:W-:Y:S02]  /*3200*/  SHF.R.U64 R26, R20, R30, R3.reuse ;  /* 0x0000001e141a7219 */ /* 0x100fe40000001203 */
[----:B------:R-:W-:Y:S02]  /*3210*/  LOP3.LUT R29, RZ, R8, RZ, 0x33, !PT ;  /* 0x00000008ff1d7212 */ /* 0x000fe400078e33ff */
[----:B------:R-:W-:Y:S01]  /*3220*/  SHF.R.U32.HI R9, RZ, R30, R3 ;  /* 0x0000001eff097219 */ /* 0x000fe20000011603 */
[----:B------:R-:W3:Y:S01]  /*3230*/  LDC R31, c[0x0][0x610] ;  /* 0x00018400ff1f7b82 */ /* 0x000ee20000000800 */
[----:B------:R-:W-:Y:S01]  /*3240*/  IMAD.MOV.U32 R8, RZ, RZ, R26 ;  /* 0x000000ffff087224 */ /* 0x000fe200078e001a */
[----:B------:R-:W-:Y:S06]  /*3250*/  @!P0 BRA `(.L_x_50) ;  /* 0x0000000000288947 */ /* 0x000fec0003800000 */
        /* <DEDUP_REMOVED lines=10> */
.L_x_50:
[----:B------:R-:W-:Y:S01]  /*3300*/  ISETP.NE.AND P0, PT, R17, 0x1, PT ;  /* 0x000000011100780c */ /* 0x000fe20003f05270 */
[----:B0-----:R-:W-:Y:S01]  /*3310*/  VIADD R11, R21, 0xffffffff ;  /* 0xffffffff150b7836 */ /* 0x001fe20000000000 */
[----:B-1----:R-:W-:Y:S02]  /*3320*/  SHF.R.U64 R8, R8, R23, R9 ;  /* 0x0000001708087219 */ /* 0x002fe40000001209 */
[----:B------:R-:W-:Y:S02]  /*3330*/  SHF.L.U32 R5, R27, R30, RZ ;  /* 0x0000001e1b057219 */ /* 0x000fe400000006ff */
[----:B------:R-:W-:Y:S01]  /*3340*/  LOP3.LUT R3, R20, R29, RZ, 0xc0, !PT ;  /* 0x0000001d14037212 */ /* 0x000fe200078ec0ff */
[----:B------:R-:W-:Y:S01]  /*3350*/  IMAD.MOV R9, RZ, RZ, -R8 ;  /* 0x000000ffff097224 */ /* 0x000fe200078e0a08 */
[----:B------:R-:W-:-:S03]  /*3360*/  LOP3.LUT R14, R14, R11, RZ, 0xc0, !PT ;  /* 0x0000000b0e0e7212 */ /* 0x000fc600078ec0ff */
[----:B------:R-:W-:Y:S02]  /*3370*/  IMAD R5, R5, R8, R3 ;  /* 0x0000000805057224 */ /* 0x000fe400078e0203 */
[----:B------:R-:W-:Y:S02]  /*3380*/  @P0 IMAD R6, R7, R24, R4 ;  /* 0x0000001807060224 */ /* 0x000fe400078e0204 */
[----:B--2---:R-:W-:Y:S02]  /*3390*/  IMAD R3, R9, R25, R26 ;  /* 0x0000001909037224 */ /* 0x004fe400078e021a */
[----:B---3--:R-:W-:Y:S02]  /*33a0*/  IMAD R6, R5, R31, R6 ;  /* 0x0000001f05067224 */ /* 0x008fe400078e0206 */
[----:B------:R-:W-:Y:S02]  /*33b0*/  IMAD R3, R3, R21, R14 ;  /* 0x0000001503037224 */ /* 0x000fe400078e020e */
[----:B------:R-:W-:-:S03]  /*33c0*/  IMAD.MOV.U32 R8, RZ, RZ, 0x1 ;  /* 0x00000001ff087424 */ /* 0x000fc600078e00ff */
[----:B------:R-:W-:Y:S02]  /*33d0*/  SEL R20, R3, R6, !P0 ;  /* 0x0000000603147207 */ /* 0x000fe40004000000 */
[----:B------:R-:W-:Y:S01]  /*33e0*/  SEL R21, R6, R3, !P0 ;  /* 0x0000000306157207 */ /* 0x000fe20004000000 */
[----:B------:R-:W-:-:S07]  /*33f0*/  IMAD.MOV.U32 R3, RZ, RZ, R22 ;  /* 0x000000ffff037224 */ /* 0x000fce00078e0016 */
.L_x_48:
[----:B------:R-:W-:-:S08]  /*3400*/  NOP ;  /* 0x0000000000007918 */ /* 0x000fd00000000000 */
[----:B------:R-:W0:-:S00]  /*3410*/  USETMAXREG.DEALLOC.CTAPOOL 0x28 ;  /* 0x00000028000079c8 */ /* 0x000e0000080e0500 */
[----:B0-----:R-:W-:-:S13]  /*3420*/  ISETP.NE.AND P0, PT, R2, RZ, PT ;  /* 0x000000ff0200720c */ /* 0x001fda0003f05270 */
[----:B------:R-:W-:Y:S05]  /*3430*/  @P0 EXIT ;  /* 0x000000000000094d */ /* 0x000fea0003800000 */
[----:B------:R-:W-:Y:S01]  /*3440*/  LOP3.LUT P0, RZ, R8, 0xff, RZ, 0xc0, !PT ;  /* 0x000000ff08ff7812 */ /* 0x000fe2000780c0ff */
[----:B------:R-:W-:Y:S02]  /*3450*/  IMAD.MOV.U32 R6, RZ, RZ, 0x1 ;  /* 0x00000001ff067424 */ /* 0x000fe400078e00ff */
[----:B------:R-:W-:-:S10]  /*3460*/  IMAD.MOV.U32 R7, RZ, RZ, RZ ;  /* 0x000000ffff077224 */ /* 0x000fd400078e00ff */
[----:B------:R-:W-:Y:S05]  /*3470*/  @!P0 BRA `(.L_x_51) ;  /* 0x0000000c00348947 */ /* 0x000fea0003800000 */
[----:B------:R-:W0:Y:S01]  /*3480*/  LDC R2, c[0x0][0x28c] ;  /* 0x0000a300ff027b82 */ /* 0x000e220000000800 */
[----:B------:R-:W1:Y:S01]  /*3490*/  S2R R11, SR_CgaCtaId ;  /* 0x00000000000b7919 */ /* 0x000e620000008800 */
[----:B------:R-:W-:Y:S01]  /*34a0*/  ULDC UR5, c[0x0][0x658] ;  /* 0x0001960000057ab9 */ /* 0x000fe20000000800 */
[----:B------:R-:W-:Y:S01]  /*34b0*/  UMOV UR6, 0xffffffff ;  /* 0xffffffff00067882 */ /* 0x000fe20000000000 */
[----:B------:R-:W-:Y:S01]  /*34c0*/  BSSY B0, `(.L_x_51) ;  /* 0x00000c8000007945 */ /* 0x000fe20003800000 */
[----:B------:R-:W-:Y:S01]  /*34d0*/  USHF.L.U32 UR6, UR6, UR5, URZ ;  /* 0x0000000506067299 */ /* 0x000fe2000800063f */
[----:B------:R-:W-:Y:S01]  /*34e0*/  IMAD.MOV.U32 R9, RZ, RZ, 0x1 ;  /* 0x00000001ff097424 */ /* 0x000fe200078e00ff */
[----:B------:R-:W-:Y:S01]  /*34f0*/  LOP3.LUT R8, R16, 0x2, RZ, 0xfc, !PT ;  /* 0x0000000210087812 */ /* 0x000fe200078efcff */
[----:B------:R-:W-:Y:S01]  /*3500*/  IMAD.MOV.U32 R6, RZ, RZ, 0x1 ;  /* 0x00000001ff067424 */ /* 0x000fe200078e00ff */
[----:B------:R-:W-:Y:S01]  /*3510*/  ULDC UR4, c[0x0][0x600] ;  /* 0x0001800000047ab9 */ /* 0x000fe20000000800 */
[----:B------:R-:W-:Y:S01]  /*3520*/  IMAD.MOV.U32 R7, RZ, RZ, RZ ;  /* 0x000000ffff077224 */ /* 0x000fe200078e00ff */
[----:B------:R-:W-:Y:S01]  /*3530*/  UMOV UR7, 0x1 ;  /* 0x0000000100077882 */ /* 0x000fe20000000000 */
[----:B------:R-:W-:-:S02]  /*3540*/  UIADD3 UR15, UR4, -0x1, URZ ;  /* 0xffffffff040f7890 */ /* 0x000fc4000fffe03f */
[----:B------:R-:W-:Y:S02]  /*3550*/  USHF.L.U32 UR17, UR7, UR5, URZ ;  /* 0x0000000507117299 */ /* 0x000fe4000800063f */
[----:B------:R-:W-:Y:S01]  /*3560*/  ULOP3.LUT UR16, URZ, UR6, URZ, 0x33, !UPT ;  /* 0x000000063f107292 */ /* 0x000fe2000f8e333f */
[----:B------:R-:W-:Y:S01]  /*3570*/  ULDC.64 UR20, c[0x0][0x198] ;  /* 0x0000660000147ab9 */ /* 0x000fe20000000a00 */
[----:B0-----:R-:W-:-:S05]  /*3580*/  VIADD R2, R2, 0x3f ;  /* 0x0000003f02027836 */ /* 0x001fca0000000000 */
[----:B------:R-:W-:-:S04]  /*3590*/  SHF.R.S32.HI R5, RZ, 0x1f, R2 ;  /* 0x0000001fff057819 */ /* 0x000fc80000011402 */
[----:B------:R-:W-:Y:S01]  /*35a0*/  LEA.HI R5, R5, R2, RZ, 0x6 ;  /* 0x0000000205057211 */ /* 0x000fe200078f30ff */
[C---:B-1----:R-:W-:Y:S02]  /*35b0*/  IMAD.SHL.U32 R2, R11.reuse, 0x100, RZ ;  /* 0x000001000b027824 */ /* 0x042fe400078e00ff */
[----:B------:R-:W-:Y:S01]  /*35c0*/  IMAD.SHL.U32 R11, R11, 0x4, RZ ;  /* 0x000000040b0b7824 */ /* 0x000fe200078e00ff */
[----:B------:R-:W-:Y:S02]  /*35d0*/  SHF.R.S32.HI R10, RZ, 0x6, R5 ;  /* 0x00000006ff0a7819 */ /* 0x000fe40000011405 */
[----:B------:R-:W-:Y:S02]  /*35e0*/  LOP3.LUT R2, R2, 0x100, RZ, 0xc0, !PT ;  /* 0x0000010002027812 */ /* 0x000fe400078ec0ff */
[----:B------:R-:W-:Y:S01]  /*35f0*/  LOP3.LUT R11, R11, 0x4, RZ, 0xc0, !PT ;  /* 0x000000040b0b7812 */ /* 0x000fe200078ec0ff */
[----:B------:R-:W-:Y:S01]  /*3600*/  VIADD R13, R10, 0x1 ;  /* 0x000000010a0d7836 */ /* 0x000fe20000000000 */
[----:B------:R-:W-:-:S07]  /*3610*/  LOP3.LUT R12, R2, 0x34280, RZ, 0xfc, !PT ;  /* 0x00034280020c7812 */ /* 0x000fce00078efcff */
.L_x_62:
[----:B------:R-:W-:-:S03]  /*3620*/  UMOV UR4, 0xffffffff ;  /* 0xffffffff00047882 */ /* 0x000fc60000000000 */
[----:B------:R-:W-:Y:S05]  /*3630*/  BRA.DIV UR4, `(.L_x_52) ;  /* 0x0000001a04c47947 */ /* 0x000fea000b800000 */
[----:B------:R-:W-:-:S13]  /*3640*/  ELECT P6, URZ, PT ;  /* 0x00000000003f782f */ /* 0x000fda00038c0000 */
.L_x_95:
[----:B------:R-:W0:Y:S01]  /*3650*/  LDC R2, c[0x0][0x28c] ;  /* 0x0000a300ff027b82 */ /* 0x000e220000000800 */
[----:B------:R-:W-:Y:S01]  /*3660*/  BSSY B1, `(.L_x_53) ;  /* 0x0000038000017945 */ /* 0x000fe20003800000 */
[----:B0-----:R-:W-:-:S13]  /*3670*/  ISETP.LT.OR P6, PT, R2, 0x1, !P6 ;  /* 0x000000010200780c */ /* 0x001fda00077c1670 */
[----:B------:R-:W-:Y:S05]  /*3680*/  @P6 BRA `(.L_x_54) ;  /* 0x0000000000d46947 */ /* 0x000fea0003800000 */
[----:B------:R-:W-:Y:S02]  /*3690*/  IMAD R20, R20, 0x8, R11 ;  /* 0x0000000814147824 */ /* 0x000fe400078e020b */
[----:B------:R-:W-:Y:S02]  /*36a0*/  IMAD.SHL.U32 R21, R21, 0x80, RZ ;  /* 0x0000008015157824 */ /* 0x000fe400078e00ff */
[----:B------:R-:W-:Y:S02]  /*36b0*/  IMAD.MOV.U32 R24, RZ, RZ, RZ ;  /* 0x000000ffff187224 */ /* 0x000fe400078e00ff */
[----:B------:R-:W-:Y:S02]  /*36c0*/  IMAD.MOV.U32 R2, RZ, RZ, R13 ;  /* 0x000000ffff027224 */ /* 0x000fe400078e000d */
[----:B------:R-:W-:Y:S02]  /*36d0*/  IMAD.MOV.U32 R4, RZ, RZ, R6 ;  /* 0x000000ffff047224 */ /* 0x000fe400078e0006 */
[----:B------:R-:W-:-:S07]  /*36e0*/  IMAD.MOV.U32 R5, RZ, RZ, R7 ;  /* 0x000000ffff057224 */ /* 0x000fce00078e0007 */
.L_x_57:
[----:B------:R-:W0:Y:S01]  /*36f0*/  S2R R15, SR_CgaCtaId ;  /* 0x00000000000f7919 */ /* 0x000e220000008800 */
[----:B------:R-:W-:Y:S02]  /*3700*/  MOV R14, 0x400 ;  /* 0x00000400000e7802 */ /* 0x000fe40000000f00 */
[----:B------:R-:W-:Y:S02]  /*3710*/  ISETP.NE.AND P1, PT, R0, RZ, PT ;  /* 0x000000ff0000720c */ /* 0x000fe40003f25270 */
[----:B0-----:R-:W-:Y:S02]  /*3720*/  LEA R22, R15, R14, 0x18 ;  /* 0x0000000e0f167211 */ /* 0x001fe400078ec0ff */
[----:B------:R-:W-:-:S09]  /*3730*/  SHF.L.U32 R14, R4, 0x1f, RZ ;  /* 0x0000001f040e7819 */ /* 0x000fd200000006ff */
[----:B------:R-:W0:Y:S01]  /*3740*/  @!P1 LDC R15, c[0x0][0x500] ;  /* 0x00014000ff0f9b82 */ /* 0x000e220000000800 */
[----:B------:R-:W-:-:S04]  /*3750*/  IMAD R23, R5, 0x8, R22 ;  /* 0x0000000805177824 */ /* 0x000fc800078e0216 */
[----:B------:R-:W1:Y:S02]  /*3760*/  SYNCS.PHASECHK.TRANS64.TRYWAIT P0, [R23+URZ+0xd0], R14 ;  /* 0x0000d00e170075a7 */ /* 0x000e64000800017f */
[----:B-1----:R-:W-:Y:S05]  /*3770*/  @!P0 BRA `(.L_x_55) ;  /* 0x0000001800948947 */ /* 0x002fea0003800000 */
.L_x_96:
[----:B-1----:R-:W-:Y:S01]  /*3780*/  PRMT R14, R8, 0x9910, RZ ;  /* 0x00009910080e7816 */ /* 0x002fe200000000ff */
[----:B0-----:R0:W-:Y:S03]  /*3790*/  @!P1 SYNCS.ARRIVE.TRANS64 RZ, [R23+URZ], R15 ;  /* 0x0000000f17ff99a7 */ /* 0x0011e6000800003f */
[----:B------:R-:W-:-:S13]  /*37a0*/  ISETP.NE.AND P0, PT, R14, 0x2, PT ;  /* 0x000000020e00780c */ /* 0x000fda0003f05270 */
[----:B0-----:R-:W-:Y:S05]  /*37b0*/  @P0 BRA `(.L_x_56) ;  /* 0x0000000000040947 */ /* 0x001fea0003800000 */
[----:B------:R-:W-:Y:S01]  /*37c0*/  BPT.TRAP 0x1 ;  /* 0x000000040000795c */ /* 0x000fe20000300000 */
.L_x_56:
[----:B------:R-:W-:Y:S01]  /*37d0*/  R2UR UR13, R22 ;  /* 0x00000000160d72ca */ /* 0x000fe200000e0000 */
[----:B------:R-:W-:Y:S01]  /*37e0*/  IMAD R22, R5, 0x2000, R22 ;  /* 0x0000200005167824 */ /* 0x000fe200078e0216 */
[----:B------:R-:W-:Y:S01]  /*37f0*/  R2UR UR9, R23 ;  /* 0x00000000170972ca */ /* 0x000fe200000e0000 */
[C---:B------:R-:W-:Y:S01]  /*3800*/  IMAD R14, R5.reuse, 0x200, R12 ;  /* 0x00000200050e7824 */ /* 0x040fe200078e020c */
[----:B------:R-:W-:Y:S01]  /*3810*/  UIADD3 UR4, UP0, UR20, 0xf0, URZ ;  /* 0x000000f014047890 */ /* 0x000fe2000ff1e03f */
[----:B------:R-:W-:Y:S01]  /*3820*/  VIADD R2, R2, 0xffffffff ;  /* 0xffffffff02027836 */ /* 0x000fe20000000000 */
[----:B------:R-:W-:Y:S01]  /*3830*/  R2UR UR5, R22 ;  /* 0x00000000160572ca */ /* 0x000fe200000e0000 */
[----:B------:R-:W-:Y:S01]  /*3840*/  UIADD3 UR22, UP1, UR20, 0x1f0, URZ ;  /* 0x000001f014167890 */ /* 0x000fe2000ff3e03f */
[----:B------:R-:W-:Y:S01]  /*3850*/  R2UR UR8, R14 ;  /* 0x000000000e0872ca */ /* 0x000fe200000e0000 */
[----:B------:R-:W-:Y:S01]  /*3860*/  VIADD R5, R5, 0x1 ;  /* 0x0000000105057836 */ /* 0x000fe20000000000 */
[----:B------:R-:W-:Y:S01]  /*3870*/  R2UR UR11, R21 ;  /* 0x00000000150b72ca */ /* 0x000fe200000e0000 */
[----:B------:R-:W-:Y:S01]  /*3880*/  UIADD3.X UR23, URZ, UR21, URZ, UP1, !UPT ;  /* 0x000000153f177290 */ /* 0x000fe20008ffe43f */
[----:B------:R-:W-:Y:S01]  /*3890*/  R2UR UR10, R24 ;  /* 0x00000000180a72ca */ /* 0x000fe200000e0000 */
[----:B------:R-:W-:Y:S01]  /*38a0*/  UMOV UR6, 0x0 ;  /* 0x0000000000067882 */ /* 0x000fe20000000000 */
[----:B------:R-:W-:Y:S01]  /*38b0*/  R2UR UR12, R3 ;  /* 0x00000000030c72ca */ /* 0x000fe200000e0000 */
[----:B------:R-:W-:Y:S01]  /*38c0*/  UMOV UR7, 0x10000000 ;  /* 0x1000000000077882 */ /* 0x000fe20000000000 */
[----:B------:R-:W-:Y:S01]  /*38d0*/  R2UR UR18, R20 ;  /* 0x00000000141272ca */ /* 0x000fe200000e0000 */
[----:B------:R-:W-:Y:S01]  /*38e0*/  UMOV UR19, 0x30000 ;  /* 0x0003000000137882 */ /* 0x000fe20000000000 */
[----:B------:R-:W-:Y:S01]  /*38f0*/  ISETP.GT.AND P1, PT, R2, 0x1, PT ;  /* 0x000000010200780c */ /* 0x000fe20003f24270 */
[----:B------:R-:W-:Y:S01]  /*3900*/  UIADD3 UR14, UR5, 0x280, URZ ;  /* 0x00000280050e7890 */ /* 0x000fe2000fffe03f */
[----:B------:R-:W-:Y:S01]  /*3910*/  ISETP.NE.AND P0, PT, R5, 0x1a, PT ;  /* 0x0000001a0500780c */ /* 0x000fe20003f05270 */
[----:B------:R-:W-:Y:S01]  /*3920*/  UIADD3.X UR5, URZ, UR21, URZ, UP0, !UPT ;  /* 0x000000153f057290 */ /* 0x000fe200087fe43f */
[----:B------:R-:W-:Y:S01]  /*3930*/  VIADD R24, R24, 0x40 ;  /* 0x0000004018187836 */ /* 0x000fe20000000000 */
[----:B------:R-:W-:Y:S01]  /*3940*/  UIADD3 UR13, UR13, UR8, URZ ;  /* 0x000000080d0d7290 */ /* 0x000fe2000fffe03f */
[----:B------:R-:W-:-:S02]  /*3950*/  SEL R15, RZ, 0x1, P0 ;  /* 0x00000001ff0f7807 */ /* 0x000fc40000000000 */
[----:B------:R-:W-:Y:S01]  /*3960*/  UMOV UR8, UR14 ;  /* 0x0000000e00087c82 */ /* 0x000fe20008000000 */
[----:B------:R-:W-:Y:S02]  /*3970*/  SEL R5, R5, RZ, P0 ;  /* 0x000000ff05057207 */ /* 0x000fe40000000000 */
[----:B------:R-:W-:Y:S01]  /*3980*/  LOP3.LUT R4, R4, R15, RZ, 0x3c, !PT ;  /* 0x0000000f04047212 */ /* 0x000fe200078e3cff */
[----:B------:R0:W-:Y:S02]  /*3990*/  UTMALDG.3D [UR8], [UR4], desc[UR6] ;  /* 0x00000608040075b4 */ /* 0x0001e40008011000 */
[----:B0-----:R-:W-:Y:S01]  /*39a0*/  UMOV UR11, UR18 ;  /* 0x00000012000b7c82 */ /* 0x001fe20008000000 */
[----:B------:R-:W-:Y:S02]  /*39b0*/  UMOV UR8, UR13 ;  /* 0x0000000d00087c82 */ /* 0x000fe40008000000 */
[----:B------:R0:W-:Y:S02]  /*39c0*/  UTMALDG.3D.MULTICAST [UR8], [UR22], UR19, desc[UR6] ;  /* 0x00000608160073b4 */ /* 0x0001e40008011813 */
[----:B0-----:R-:W-:Y:S05]  /*39d0*/  @P1 BRA `(.L_x_57) ;  /* 0xfffffffc00441947 */ /* 0x001fea000383ffff */
.L_x_54:
[----:B------:R-:W-:Y:S05]  /*39e0*/  BSYNC B1 ;  /* 0x0000000000017941 */ /* 0x000fea0003800000 */
.L_x_53:
[----:B------:R-:W-:Y:S01]  /*39f0*/  LOP3.LUT P1, RZ, R9, 0xff, RZ, 0xc0, !PT ;  /* 0x000000ff09ff7812 */ /* 0x000fe2000782c0ff */
[C---:B------:R-:W-:Y:S01]  /*3a00*/  IMAD.IADD R4, R10.reuse, 0x1, R7 ;  /* 0x000000010a047824 */ /* 0x040fe200078e0207 */
[----:B------:R-:W-:Y:S01]  /*3a10*/  ULDC.64 UR4, c[0x0][0x650] ;  /* 0x0001940000047ab9 */ /* 0x000fe20000000a00 */
[----:B------:R-:W-:Y:S01]  /*3a20*/  ISETP.GE.U32.AND P2, PT, R10, 0x1a, PT ;  /* 0x0000001a0a00780c */ /* 0x000fe20003f46070 */
[----:B------:R-:W-:Y:S01]  /*3a30*/  BSSY B1, `(.L_x_58) ;  /* 0x000006e000017945 */ /* 0x000fe20003800000 */
[----:B------:R-:W-:Y:S01]  /*3a40*/  IMAD.MOV.U32 R21, RZ, RZ, -0x1 ;  /* 0xffffffffff157424 */ /* 0x000fe200078e00ff */
[----:B------:R-:W-:Y:S01]  /*3a50*/  ISETP.GT.U32.AND P0, PT, R4, 0x19, PT ;  /* 0x000000190400780c */ /* 0x000fe20003f04070 */
[----:B------:R-:W-:Y:S01]  /*3a60*/  IMAD.MOV.U32 R20, RZ, RZ, -0x1 ;  /* 0xffffffffff147424 */ /* 0x000fe200078e00ff */
[----:B------:R-:W-:Y:S02]  /*3a70*/  PRMT R9, RZ, 0x7610, R9 ;  /* 0x00007610ff097816 */ /* 0x000fe40000000009 */
[----:B------:R-:W-:-:S03]  /*3a80*/  ISETP.LT.U32.AND P0, PT, R10, 0x1a, P0 ;  /* 0x0000001a0a00780c */ /* 0x000fc60000701070 */
[----:B------:R-:W0:Y:S01]  /*3a90*/  @P1 S2R R3, SR_CgaCtaId ;  /* 0x0000000000031919 */ /* 0x000e220000008800 */
[----:B------:R-:W-:-:S04]  /*3aa0*/  @P1 MOV R2, 0x400 ;  /* 0x0000040000021802 */ /* 0x000fc80000000f00 */
[----:B0-----:R-:W-:Y:S01]  /*3ab0*/  @P1 LEA R5, R3, R2, 0x18 ;  /* 0x0000000203051211 */ /* 0x001fe200078ec0ff */
[----:B------:R-:W-:-:S03]  /*3ac0*/  IMAD.WIDE.U32 R2, R4, 0x4ec4ec4f, RZ ;  /* 0x4ec4ec4f04027825 */ /* 0x000fc600078e00ff */
[----:B------:R0:W-:Y:S01]  /*3ad0*/  @P1 SYNCS.ARRIVE.TRANS64.A1T0 RZ, [R5+URZ+0x1b8], RZ ;  /* 0x0001b8ff05ff19a7 */ /* 0x0001e2000810003f */
[----:B------:R-:W-:Y:S02]  /*3ae0*/  IADD3 R18, P1, R18, UR36, RZ ;  /* 0x0000002412127c10 */ /* 0x000fe4000ff3e0ff */
[----:B------:R-:W-:Y:S02]  /*3af0*/  PRMT R2, RZ, 0x7610, R2 ;  /* 0x00007610ff027816 */ /* 0x000fe40000000002 */
[----:B------:R-:W-:Y:S02]  /*3b00*/  IADD3.X R19, R19, UR42, RZ, P1, !PT ;  /* 0x0000002a13137c10 */ /* 0x000fe40008ffe4ff */
[----:B0-----:R-:W-:Y:S02]  /*3b10*/  SHF.R.U32.HI R5, RZ, 0x3, R3 ;  /* 0x00000003ff057819 */ /* 0x001fe40000011603 */
[----:B------:R-:W-:Y:S02]  /*3b20*/  SEL R3, RZ, 0x1, !P0 ;  /* 0x00000001ff037807 */ /* 0x000fe40004000000 */
[----:B------:R-:W-:Y:S01]  /*3b30*/  ISETP.GE.U32.AND P0, PT, R18, UR4, PT ;  /* 0x0000000412007c0c */ /* 0x000fe2000bf06070 */
[----:B------:R-:W-:Y:S01]  /*3b40*/  IMAD R7, R5, -0x1a, R4 ;  /* 0xffffffe605077824 */ /* 0x000fe200078e0204 */
[----:B------:R-:W-:Y:S01]  /*3b50*/  LOP3.LUT R6, R6, R3, RZ, 0x3c, !PT ;  /* 0x0000000306067212 */ /* 0x000fe200078e3cff */
[----:B------:R-:W-:Y:S01]  /*3b60*/  IMAD.MOV.U32 R3, RZ, RZ, -0x1 ;  /* 0xffffffffff037424 */ /* 0x000fe200078e00ff */
[----:B------:R-:W-:-:S02]  /*3b70*/  ISETP.GE.U32.AND.EX P0, PT, R19, UR5, PT, P0 ;  /* 0x0000000513007c0c */ /* 0x000fc4000bf06100 */
[----:B------:R-:W-:-:S11]  /*3b80*/  @P2 LOP3.LUT R6, R6, 0x1, R5, 0x78, !PT ;  /* 0x0000000106062812 */ /* 0x000fd600078e7805 */
[----:B------:R-:W-:Y:S05]  /*3b90*/  @P0 BRA `(.L_x_59) ;  /* 0x00000004005c0947 */ /* 0x000fea0003800000 */
[----:B------:R-:W0:Y:S01]  /*3ba0*/  S2R R15, SR_CTAID.X ;  /* 0x00000000000f7919 */ /* 0x000e220000002500 */
[----:B------:R-:W-:Y:S01]  /*3bb0*/  ULDC.64 UR4, c[0x0][0x628] ;  /* 0x00018a0000047ab9 */ /* 0x000fe20000000a00 */
[----:B------:R-:W-:Y:S01]  /*3bc0*/  ULDC UR7, c[0x0][0x630] ;  /* 0x00018c0000077ab9 */ /* 0x000fe20000000800 */
[----:B------:R-:W-:Y:S01]  /*3bd0*/  ISETP.NE.U32.AND P0, PT, RZ, UR4, PT ;  /* 0x00000004ff007c0c */ /* 0x000fe2000bf05070 */
[----:B------:R-:W1:Y:S01]  /*3be0*/  S2R R20, SR_CTAID.Y ;  /* 0x0000000000147919 */ /* 0x000e620000002600 */
[----:B------:R-:W-:Y:S01]  /*3bf0*/  ULDC UR8, c[0x0][0x150] ;  /* 0x0000540000087ab9 */ /* 0x000fe20000000800 */
[----:B------:R-:W-:Y:S01]  /*3c00*/  IMAD.MOV.U32 R2, RZ, RZ, R18 ;  /* 0x000000ffff027224 */ /* 0x000fe200078e0012 */
[----:B------:R-:W-:Y:S01]  /*3c10*/  ISETP.NE.AND.EX P0, PT, RZ, UR5, PT, P0 ;  /* 0x00000005ff007c0c */ /* 0x000fe2000bf05300 */
[----:B------:R-:W-:Y:S01]  /*3c20*/  IMAD.MOV.U32 R3, RZ, RZ, R19 ;  /* 0x000000ffff037224 */ /* 0x000fe200078e0013 */
[----:B0-----:R-:W-:-:S11]  /*3c30*/  I2FP.F32.U32 R22, R15 ;  /* 0x0000000f00167245 */ /* 0x001fd60000201000 */
[----:B------:R-:W-:Y:S05]  /*3c40*/  @!P0 BRA `(.L_x_60) ;  /* 0x0000000000288947 */ /* 0x000fea0003800000 */
[----:B------:R-:W-:Y:S02]  /*3c50*/  ULDC UR6, c[0x0][0x634] ;  /* 0x00018d0000067ab9 */ /* 0x000fe40000000800 */
[----:B------:R-:W-:-:S05]  /*3c60*/  IADD3 R3, P0, R18, UR6, RZ ;  /* 0x0000000612037c10 */ /* 0x000fca000ff1e0ff */
[----:B------:R-:W-:-:S04]  /*3c70*/  IMAD.X R21, RZ, RZ, R19, P0 ;  /* 0x000000ffff157224 */ /* 0x000fc800000e0613 */
[----:B------:R-:W-:-:S04]  /*3c80*/  IMAD.WIDE.U32 R4, R21, UR4, RZ ;  /* 0x0000000415047c25 */ /* 0x000fc8000f8e00ff */
[----:B------:R-:W-:-:S04]  /*3c90*/  IMAD.WIDE.U32 R4, P0, R3, UR5, R4 ;  /* 0x0000000503047c25 */ /* 0x000fc8000f800004 */
[----:B------:R-:W-:-:S04]  /*3ca0*/  IMAD.WIDE.U32 R2, R3, UR4, RZ ;  /* 0x0000000403027c25 */ /* 0x000fc8000f8e00ff */
[----:B------:R-:W-:Y:S01]  /*3cb0*/  IMAD.MOV.U32 R2, RZ, RZ, R5 ;  /* 0x000000ffff027224 */ /* 0x000fe200078e0005 */
[----:B------:R-:W-:Y:S01]  /*3cc0*/  IADD3 RZ, P1, R3, R4, RZ ;  /* 0x0000000403ff7210 */ /* 0x000fe20007f3e0ff */
[----:B------:R-:W-:-:S04]  /*3cd0*/  IMAD.X R3, RZ, RZ, RZ, P0 ;  /* 0x000000ffff037224 */ /* 0x000fc800000e06ff */
[----:B------:R-:W-:-:S08]  /*3ce0*/  IMAD.WIDE.U32.X R2, R21, UR5, R2, P1 ;  /* 0x0000000515027c25 */ /* 0x000fd000088e0402 */
.L_x_60:
[--C-:B------:R-:W-:Y:S01]  /*3cf0*/  SHF.R.U64 R14, R2, UR7, R3.reuse ;  /* 0x00000007020e7c19 */ /* 0x100fe20008001203 */
[----:B------:R-:W-:Y:S01]  /*3d00*/  FMUL R22, R22, UR8 ;  /* 0x0000000816167c20 */ /* 0x000fe20008400000 */
[----:B------:R-:W-:Y:S01]  /*3d10*/  SHF.R.U32.HI R2, RZ, UR7, R3 ;  /* 0x00000007ff027c19 */ /* 0x000fe20008011603 */
[----:B------:R-:W0:Y:S01]  /*3d20*/  LDC R4, c[0x0][0x144] ;  /* 0x00005100ff047b82 */ /* 0x000e220000000800 */
[----:B------:R-:W-:Y:S01]  /*3d30*/  IADD3 R21, P0, RZ, -R14, RZ ;  /* 0x8000000eff157210 */ /* 0x000fe20007f1e0ff */
[----:B------:R-:W-:Y:S01]  /*3d40*/  ULDC.64 UR4, c[0x0][0x620] ;  /* 0x0001880000047ab9 */ /* 0x000fe20000000a00 */
[----:B-1----:R-:W-:Y:S01]  /*3d50*/  I2FP.F32.U32 R3, R20 ;  /* 0x0000001400037245 */ /* 0x002fe20000201000 */
[----:B------:R-:W-:Y:S01]  /*3d60*/  ULDC UR6, c[0x0][0x154] ;  /* 0x0000550000067ab9 */ /* 0x000fe20000000800 */
[----:B------:R-:W1:Y:S01]  /*3d70*/  F2I.U32.TRUNC.NTZ R22, R22 ;  /* 0x0000001600167305 */ /* 0x000e62000020f000 */
[----:B------:R-:W-:Y:S01]  /*3d80*/  IMAD.X R2, RZ, RZ, ~R2, P0 ;  /* 0x000000ffff027224 */ /* 0x000fe200000e0e02 */
[----:B------:R-:W-:Y:S01]  /*3d90*/  ISETP.NE.AND P2, PT, R17, 0x1, PT ;  /* 0x000000011100780c */ /* 0x000fe20003f45270 */
[----:B------:R-:W-:Y:S01]  /*3da0*/  FMUL R23, R3, UR6 ;  /* 0x0000000603177c20 */ /* 0x000fe20008400000 */
[----:B------:R-:W2:Y:S01]  /*3db0*/  LDC R25, c[0x0][0x148] ;  /* 0x00005200ff197b82 */ /* 0x000ea20000000800 */
[----:B------:R-:W-:Y:S01]  /*3dc0*/  IMAD R2, R2, UR4, RZ ;  /* 0x0000000402027c24 */ /* 0x000fe2000f8e02ff */
[----:B------:R-:W-:Y:S01]  /*3dd0*/  ULDC.64 UR6, c[0x0][0x640] ;  /* 0x0001900000067ab9 */ /* 0x000fe20000000a00 */
[----:B------:R-:W-:Y:S01]  /*3de0*/  IMAD.MOV.U32 R3, RZ, RZ, R19 ;  /* 0x000000ffff037224 */ /* 0x000fe200078e0013 */
[----:B------:R-:W-:Y:S01]  /*3df0*/  ISETP.NE.U32.AND P0, PT, RZ, UR6, PT ;  /* 0x00000006ff007c0c */ /* 0x000fe2000bf05070 */
[----:B------:R-:W-:Y:S01]  /*3e00*/  IMAD R5, R21, UR5, R2 ;  /* 0x0000000515057c24 */ /* 0x000fe2000f8e0202 */
[----:B------:R-:W3:Y:S01]  /*3e10*/  F2I.U32.TRUNC.NTZ R23, R23 ;  /* 0x0000001700177305 */ /* 0x000ee2000020f000 */
[----:B------:R-:W-:Y:S01]  /*3e20*/  IMAD.MOV.U32 R2, RZ, RZ, R18 ;  /* 0x000000ffff027224 */ /* 0x000fe200078e0012 */
[----:B------:R-:W-:-:S03]  /*3e30*/  ISETP.NE.AND.EX P0, PT, RZ, UR7, PT, P0 ;  /* 0x00000007ff007c0c */ /* 0x000fc6000bf05300 */
[----:B------:R-:W-:Y:S01]  /*3e40*/  IMAD.WIDE.U32 R2, R21, UR4, R2 ;  /* 0x0000000415027c25 */ /* 0x000fe2000f8e0002 */
[----:B------:R-:W-:-:S03]  /*3e50*/  ULDC UR4, c[0x0][0x618] ;  /* 0x0001860000047ab9 */ /* 0x000fc60000000800 */
[----:B------:R-:W-:Y:S02]  /*3e60*/  IMAD.IADD R3, R3, 0x1, R5 ;  /* 0x0000000103037824 */ /* 0x000fe400078e0205 */
[----:B-1----:R-:W-:-:S03]  /*3e70*/  IMAD.MOV R22, RZ, RZ, -R22 ;  /* 0x000000ffff167224 */ /* 0x002fc600078e0a16 */
[----:B------:R-:W-:Y:S01]  /*3e80*/  SHF.R.U64 R21, R2, UR4, R3 ;  /* 0x0000000402157c19 */ /* 0x000fe20008001203 */
[----:B0-----:R-:W-:Y:S01]  /*3e90*/  IMAD R15, R4, R22, R15 ;  /* 0x00000016040f7224 */ /* 0x001fe200078e020f */
[----:B------:R-:W-:Y:S01]  /*3ea0*/  SHF.R.U32.HI R2, RZ, UR4, R3 ;  /* 0x00000004ff027c19 */ /* 0x000fe20008011603 */
[----:B------:R-:W-:Y:S01]  /*3eb0*/  ULDC UR4, c[0x0][0x608] ;  /* 0x0001820000047ab9 */ /* 0x000fe20000000800 */
[----:B---3--:R-:W-:Y:S02]  /*3ec0*/  IMAD.MOV R4, RZ, RZ, -R23 ;  /* 0x000000ffff047224 */ /* 0x008fe400078e0a17 */
[--C-:B------:R-:W-:Y:S02]  /*3ed0*/  SHF.R.U64 R22, R21, UR4, R2.reuse ;  /* 0x0000000415167c19 */ /* 0x100fe40008001202 */
[----:B------:R-:W-:Y:S01]  /*3ee0*/  SHF.R.U32.HI R3, RZ, UR4, R2 ;  /* 0x00000004ff037c19 */ /* 0x000fe20008011602 */
[----:B------:R-:W-:Y:S01]  /*3ef0*/  ULDC UR4, c[0x0][0x658] ;  /* 0x0001960000047ab9 */ /* 0x000fe20000000800 */
[----:B--2---:R-:W-:-:S02]  /*3f00*/  @P2 IMAD R15, R25, R4, R20 ;  /* 0x00000004190f2224 */ /* 0x004fc400078e0214 */
[--C-:B------:R-:W-:Y:S02]  /*3f10*/  SHF.R.U64 R20, R22, UR4, R3.reuse ;  /* 0x0000000416147c19 */ /* 0x100fe40008001203 */
[----:B------:R-:W-:-:S03]  /*3f20*/  SHF.R.U32.HI R23, RZ, UR4, R3 ;  /* 0x00000004ff177c19 */ /* 0x000fc60008011603 */
[----:B------:R-:W-:Y:S02]  /*3f30*/  IMAD.MOV.U32 R4, RZ, RZ, R20 ;  /* 0x000000ffff047224 */ /* 0x000fe400078e0014 */
[----:B------:R-:W-:Y:S01]  /*3f40*/  IMAD.MOV.U32 R3, RZ, RZ, R23 ;  /* 0x000000ffff037224 */ /* 0x000fe200078e0017 */
[----:B------:R-:W-:Y:S06]  /*3f50*/  @!P0 BRA `(.L_x_61) ;  /* 0x00000000002c8947 */ /* 0x000fec0003800000 */
        /* <DEDUP_REMOVED lines=9> */
[----:B------:R-:W-:-:S04]  /*3ff0*/  IMAD.WIDE.U32.X R2, R23, UR7, R2, P1 ;  /* 0x0000000717027c25 */ /* 0x000fc800088e0402 */
[----:B------:R-:W-:-:S07]  /*4000*/  IMAD.MOV.U32 R4, RZ, RZ, R2 ;  /* 0x000000ffff047224 */ /* 0x000fce00078e0002 */
.L_x_61:
[----:B------:R-:W-:Y:S01]  /*4010*/  ULDC UR4, c[0x0][0x648] ;  /* 0x0001920000047ab9 */ /* 0x000fe20000000800 */
[----:B------:R-:W-:Y:S01]  /*4020*/  LOP3.LUT R2, R22, UR16, RZ, 0xc0, !PT ;  /* 0x0000001016027c12 */ /* 0x000fe2000f8ec0ff */
[----:B------:R-:W-:Y:S01]  /*4030*/  ULDC UR5, c[0x0][0x610] ;  /* 0x0001840000057ab9 */ /* 0x000fe20000000800 */
[----:B------:R-:W-:Y:S01]  /*4040*/  SHF.R.U64 R3, R4, UR4, R3 ;  /* 0x0000000404037c19 */ /* 0x000fe20008001203 */
[----:B------:R-:W-:Y:S01]  /*4050*/  ULDC UR4, c[0x0][0x638] ;  /* 0x00018e0000047ab9 */ /* 0x000fe20000000800 */
[----:B------:R-:W-:-:S03]  /*4060*/  LOP3.LUT R21, R21, UR15, RZ, 0xc0, !PT ;  /* 0x0000000f15157c12 */ /* 0x000fc6000f8ec0ff */
[----:B------:R-:W-:Y:S02]  /*4070*/  IMAD.MOV R5, RZ, RZ, -R3 ;  /* 0x000000ffff057224 */ /* 0x000fe400078e0a03 */
[----:B------:R-:W-:Y:S02]  /*4080*/  IMAD R2, R3, UR17, R2 ;  /* 0x0000001103027c24 */ /* 0x000fe4000f8e0202 */
[----:B------:R-:W-:Y:S01]  /*4090*/  IMAD R20, R5, UR4, R20 ;  /* 0x0000000405147c24 */ /* 0x000fe2000f8e0214 */
[----:B------:R-:W-:Y:S01]  /*40a0*/  ULDC UR4, c[0x0][0x600] ;  /* 0x0001800000047ab9 */ /* 0x000fe20000000800 */
[----:B------:R-:W-:Y:S02]  /*40b0*/  IMAD R15, R2, UR5, R15 ;  /* 0x00000005020f7c24 */ /* 0x000fe4000f8e020f */
[----:B------:R-:W-:Y:S02]  /*40c0*/  IMAD R4, R20, UR4, R21 ;  /* 0x0000000414047c24 */ /* 0x000fe4000f8e0215 */
[----:B------:R-:W-:-:S02]  /*40d0*/  IMAD.MOV.U32 R2, RZ, RZ, 0x1 ;  /* 0x00000001ff027424 */ /* 0x000fc400078e00ff */
[----:B------:R-:W-:Y:S01]  /*40e0*/  IMAD.MOV.U32 R3, RZ, RZ, R14 ;  /* 0x000000ffff037224 */ /* 0x000fe200078e000e */
[----:B------:R-:W-:Y:S02]  /*40f0*/  SEL R20, R4, R15, !P2 ;  /* 0x0000000f04147207 */ /* 0x000fe40005000000 */
[----:B------:R-:W-:-:S07]  /*4100*/  SEL R21, R15, R4, !P2 ;  /* 0x000000040f157207 */ /* 0x000fce0005000000 */
.L_x_59:
[----:B------:R-:W-:Y:S05]  /*4110*/  BSYNC B1 ;  /* 0x0000000000017941 */ /* 0x000fea0003800000 */
.L_x_58:
[----:B------:R-:W-:-:S13]  /*4120*/  LOP3.LUT P0, RZ, R2, 0xff, RZ, 0xc0, !PT ;  /* 0x000000ff02ff7812 */ /* 0x000fda000780c0ff */
[----:B------:R-:W-:Y:S05]  /*4130*/  @P0 BRA `(.L_x_62) ;  /* 0xfffffff400380947 */ /* 0x000fea000383ffff */
[----:B------:R-:W-:Y:S05]  /*4140*/  BSYNC B0 ;  /* 0x0000000000007941 */ /* 0x000fea0003800000 */
.L_x_51:
[----:B------:R-:W-:-:S03]  /*4150*/  UMOV UR4, 0xffffffff ;  /* 0xffffffff00047882 */ /* 0x000fc60000000000 */
[----:B------:R-:W-:Y:S05]  /*4160*/  BRA.DIV UR4, `(.L_x_63) ;  /* 0x00000012042c7947 */ /* 0x000fea000b800000 */
[----:B------:R-:W-:-:S13]  /*4170*/  ELECT P6, URZ, PT ;  /* 0x00000000003f782f */ /* 0x000fda00038c0000 */
.L_x_99:
[----:B------:R-:W-:Y:S04]  /*4180*/  BSSY B0, `(.L_x_64) ;  /* 0x00000f1000007945 */ /* 0x000fe80003800000 */
[----:B------:R-:W-:Y:S05]  /*4190*/  @!P6 BRA `(.L_x_65) ;  /* 0x0000000c00bce947 */ /* 0x000fea0003800000 */
[----:B------:R-:W-:-:S04]  /*41a0*/  LOP3.LUT R16, R16, 0x2, RZ, 0xfc, !PT ;  /* 0x0000000210107812 */ /* 0x000fc800078efcff */
[----:B------:R-:W-:-:S13]  /*41b0*/  ISETP.NE.AND P0, PT, R16, 0x3, PT ;  /* 0x000000031000780c */ /* 0x000fda0003f05270 */
[----:B------:R-:W-:Y:S05]  /*41c0*/  @!P0 BRA `(.L_x_66) ;  /* 0x0000000000048947 */ /* 0x000fea0003800000 */
[----:B------:R-:W-:Y:S01]  /*41d0*/  BPT.TRAP 0x1 ;  /* 0x000000040000795c */ /* 0x000fe20000300000 */
.L_x_66:
[----:B------:R-:W0:Y:S01]  /*41e0*/  S2R R3, SR_CgaCtaId ;  /* 0x0000000000037919 */ /* 0x000e220000008800 */
[----:B------:R-:W-:Y:S02]  /*41f0*/  MOV R0, 0x400 ;  /* 0x0000040000007802 */ /* 0x000fe40000000f00 */
[----:B------:R-:W-:Y:S02]  /*4200*/  SHF.L.U32 R2, R6, 0x1f, RZ ;  /* 0x0000001f06027819 */ /* 0x000fe400000006ff */
[----:B0-----:R-:W-:-:S05]  /*4210*/  LEA R0, R3, R0, 0x18 ;  /* 0x0000000003007211 */ /* 0x001fca00078ec0ff */
[----:B------:R-:W-:-:S04]  /*4220*/  VIADD R0, R0, 0xd0 ;  /* 0x000000d000007836 */ /* 0x000fc80000000000 */
[C---:B------:R-:W-:Y:S02]  /*4230*/  IMAD R5, R7.reuse, 0x8, R0 ;  /* 0x0000000807057824 */ /* 0x040fe400078e0200 */
[----:B------:R-:W-:Y:S02]  /*4240*/  VIADD R7, R7, 0x1 ;  /* 0x0000000107077836 */ /* 0x000fe40000000000 */
[----:B------:R-:W0:Y:S03]  /*4250*/  SYNCS.PHASECHK.TRANS64.TRYWAIT P0, [R5+URZ], R2 ;  /* 0x00000002050075a7 */ /* 0x000e26000800017f */
[----:B------:R-:W-:-:S04]  /*4260*/  ISETP.NE.AND P1, PT, R7, 0x1a, PT ;  /* 0x0000001a0700780c */ /* 0x000fc80003f25270 */
[----:B------:R-:W-:Y:S02]  /*4270*/  SEL R3, RZ, 0x1, P1 ;  /* 0x00000001ff037807 */ /* 0x000fe40000800000 */
[----:B------:R-:W-:Y:S02]  /*4280*/  SEL R7, R7, RZ, P1 ;  /* 0x000000ff07077207 */ /* 0x000fe40000800000 */
[----:B------:R-:W-:-:S03]  /*4290*/  LOP3.LUT R6, R6, R3, RZ, 0x3c, !PT ;  /* 0x0000000306067212 */ /* 0x000fc600078e3cff */
[----:B------:R-:W-:Y:S01]  /*42a0*/  IMAD R9, R7, 0x8, R0 ;  /* 0x0000000807097824 */ /* 0x000fe200078e0200 */
[----:B------:R-:W-:Y:S01]  /*42b0*/  SHF.L.U32 R4, R6, 0x1f, RZ ;  /* 0x0000001f06047819 */ /* 0x000fe200000006ff */
[----:B0-----:R-:W-:Y:S06]  /*42c0*/  @!P0 BRA `(.L_x_67) ;  /* 0x0000000c00f48947 */ /* 0x001fec0003800000 */
.L_x_100:
[----:B------:R-:W1:Y:S01]  /*42d0*/  SYNCS.PHASECHK.TRANS64.TRYWAIT P0, [R9+URZ], R4 ;  /* 0x00000004090075a7 */ /* 0x000e62000800017f */
[----:B0-----:R-:W-:-:S05]  /*42e0*/  VIADD R2, R7, 0x1 ;  /* 0x0000000107027836 */ /* 0x001fca0000000000 */
[----:B------:R-:W-:-:S04]  /*42f0*/  ISETP.NE.AND P1, PT, R2, 0x1a, PT ;  /* 0x0000001a0200780c */ /* 0x000fc80003f25270 */
[----:B------:R-:W-:Y:S02]  /*4300*/  SEL R3, RZ, 0x1, P1 ;  /* 0x00000001ff037807 */ /* 0x000fe40000800000 */
[----:B------:R-:W-:Y:S02]  /*4310*/  SEL R7, R2, RZ, P1 ;  /* 0x000000ff02077207 */ /* 0x000fe40000800000 */
[----:B------:R-:W-:-:S03]  /*4320*/  LOP3.LUT R6, R6, R3, RZ, 0x3c, !PT ;  /* 0x0000000306067212 */ /* 0x000fc600078e3cff */
[----:B------:R-:W-:Y:S01]  /*4330*/  IMAD R8, R7, 0x8, R0 ;  /* 0x0000000807087824 */ /* 0x000fe200078e0200 */
[----:B------:R-:W-:Y:S01]  /*4340*/  SHF.L.U32 R5, R6, 0x1f, RZ ;  /* 0x0000001f06057819 */ /* 0x000fe200000006ff */
[----:B-1----:R-:W-:Y:S06]  /*4350*/  @!P0 BRA `(.L_x_68) ;  /* 0x0000000c00e48947 */ /* 0x002fec0003800000 */
.L_x_101:
[----:B------:R-:W1:Y:S01]  /*4360*/  SYNCS.PHASECHK.TRANS64.TRYWAIT P0, [R8+URZ], R5 ;  /* 0x00000005080075a7 */ /* 0x000e62000800017f */
[----:B------:R-:W-:-:S05]  /*4370*/  VIADD R2, R7, 0x1 ;  /* 0x0000000107027836 */ /* 0x000fca0000000000 */
[----:B------:R-:W-:-:S04]  /*4380*/  ISETP.NE.AND P1, PT, R2, 0x1a, PT ;  /* 0x0000001a0200780c */ /* 0x000fc80003f25270 */
[----:B------:R-:W-:Y:S02]  /*4390*/  SEL R3, RZ, 0x1, P1 ;  /* 0x00000001ff037807 */ /* 0x000fe40000800000 */
[----:B------:R-:W-:Y:S02]  /*43a0*/  SEL R7, R2, RZ, P1 ;  /* 0x000000ff02077207 */ /* 0x000fe40000800000 */
[----:B------:R-:W-:-:S03]  /*43b0*/  LOP3.LUT R6, R6, R3, RZ, 0x3c, !PT ;  /* 0x0000000306067212 */ /* 0x000fc600078e3cff */
[----:B0-----:R-:W-:Y:S01]  /*43c0*/  IMAD R9, R7, 0x8, R0 ;  /* 0x0000000807097824 */ /* 0x001fe200078e0200 */
[----:B------:R-:W-:Y:S01]  /*43d0*/  SHF.L.U32 R4, R6, 0x1f, RZ ;  /* 0x0000001f06047819 */ /* 0x000fe200000006ff */
[----:B-1----:R-:W-:Y:S06]  /*43e0*/  @!P0 BRA `(.L_x_69) ;  /* 0x0000000c00d48947 */ /* 0x002fec0003800000 */
.L_x_102:
        /* <DEDUP_REMOVED lines=9> */
.L_x_103:
        /* <DEDUP_REMOVED lines=9> */
.L_x_104:
        /* <DEDUP_REMOVED lines=9> */
.L_x_105:
        /* <DEDUP_REMOVED lines=9> */
.L_x_106:
        /* <DEDUP_REMOVED lines=9> */
.L_x_107:
        /* <DEDUP_REMOVED lines=9> */
.L_x_108:
        /* <DEDUP_REMOVED lines=9> */
.L_x_109:
        /* <DEDUP_REMOVED lines=9> */
.L_x_110:
        /* <DEDUP_REMOVED lines=9> */
.L_x_111:
        /* <DEDUP_REMOVED lines=9> */
.L_x_112:
        /* <DEDUP_REMOVED lines=9> */
.L_x_113:
        /* <DEDUP_REMOVED lines=9> */
.L_x_114:
        /* <DEDUP_REMOVED lines=9> */
.L_x_115:
        /* <DEDUP_REMOVED lines=9> */
.L_x_116:
        /* <DEDUP_REMOVED lines=9> */
.L_x_117:
        /* <DEDUP_REMOVED lines=9> */
.L_x_118:
        /* <DEDUP_REMOVED lines=9> */
.L_x_119:
        /* <DEDUP_REMOVED lines=9> */
.L_x_120:
        /* <DEDUP_REMOVED lines=9> */
.L_x_121:
        /* <DEDUP_REMOVED lines=9> */
.L_x_122:
[----:B------:R-:W1:Y:S01]  /*4f30*/  SYNCS.PHASECHK.TRANS64.TRYWAIT P0, [R9+URZ], R4 ;  /* 0x00000004090075a7 */ /* 0x000e62000800017f */
[----:B------:R-:W-:-:S05]  /*4f40*/  VIADD R2, R7, 0x1 ;  /* 0x0000000107027836 */ /* 0x000fca0000000000 */
[----:B------:R-:W-:-:S04]  /*4f50*/  ISETP.NE.AND P1, PT, R2, 0x1a, PT ;  /* 0x0000001a0200780c */ /* 0x000fc80003f25270 */
[----:B------:R-:W-:Y:S02]  /*4f60*/  SEL R3, RZ, 0x1, P1 ;  /* 0x00000001ff037807 */ /* 0x000fe40000800000 */
[----:B------:R-:W-:Y:S02]  /*4f70*/  SEL R7, R2, RZ, P1 ;  /* 0x000000ff02077207 */ /* 0x000fe40000800000 */
[----:B------:R-:W-:-:S03]  /*4f80*/  LOP3.LUT R11, R6, R3, RZ, 0x3c, !PT ;  /* 0x00000003060b7212 */ /* 0x000fc600078e3cff */
[----:B------:R-:W-:Y:S01]  /*4f90*/  IMAD R6, R7, 0x8, R0 ;  /* 0x0000000807067824 */ /* 0x000fe200078e0200 */
[----:B0-----:R-:W-:Y:S01]  /*4fa0*/  SHF.L.U32 R5, R11, 0x1f, RZ ;  /* 0x0000001f0b057819 */ /* 0x001fe200000006ff */
[----:B-1----:R-:W-:Y:S06]  /*4fb0*/  @!P0 BRA `(.L_x_90) ;  /* 0x0000000800848947 */ /* 0x002fec0003800000 */
.L_x_123:
[----:B------:R-:W1:Y:S01]  /*4fc0*/  SYNCS.PHASECHK.TRANS64.TRYWAIT P0, [R6+URZ], R5 ;  /* 0x00000005060075a7 */ /* 0x000e62000800017f */
[----:B------:R-:W-:-:S05]  /*4fd0*/  VIADD R2, R7, 0x1 ;  /* 0x0000000107027836 */ /* 0x000fca0000000000 */
[----:B------:R-:W-:-:S04]  /*4fe0*/  ISETP.NE.AND P1, PT, R2, 0x1a, PT ;  /* 0x0000001a0200780c */ /* 0x000fc80003f25270 */
[----:B0-----:R-:W-:Y:S02]  /*4ff0*/  SEL R4, RZ, 0x1, P1 ;  /* 0x00000001ff047807 */ /* 0x001fe40000800000 */
[----:B------:R-:W-:Y:S02]  /*5000*/  SEL R3, R2, RZ, P1 ;  /* 0x000000ff02037207 */ /* 0x000fe40000800000 */
[----:B------:R-:W-:Y:S01]  /*5010*/  LOP3.LUT R4, R11, R4, RZ, 0x3c, !PT ;  /* 0x000000040b047212 */ /* 0x000fe200078e3cff */
[----:B-1----:R-:W-:Y:S06]  /*5020*/  @!P0 BRA `(.L_x_91) ;  /* 0x00000008007c8947 */ /* 0x002fec0003800000 */
.L_x_124:
[----:B------:R-:W-:Y:S01]  /*5030*/  IMAD R3, R3, 0x8, R0 ;  /* 0x0000000803037824 */ /* 0x000fe200078e0200 */
[----:B------:R-:W-:-:S07]  /*5040*/  SHF.L.U32 R0, R4, 0x1f, RZ ;  /* 0x0000001f04007819 */ /* 0x000fce00000006ff */
.L_x_92:
[----:B-1----:R1:W2:Y:S02]  /*5050*/  SYNCS.PHASECHK.TRANS64.TRYWAIT P0, [R3+URZ], R0 ;  /* 0x00000000030075a7 */ /* 0x0022a4000800017f */
[----:B--2---:R-:W-:Y:S05]  /*5060*/  @!P0 NANOSLEEP.SYNCS 0x989680 ;  /* 0x009896800000895d */ /* 0x004fea0003900000 */
[----:B------:R-:W2:Y:S02]  /*5070*/  @!P0 SYNCS.PHASECHK.TRANS64 P0, [R3+URZ], R0 ;  /* 0x00000000030085a7 */ /* 0x000ea4000800007f */
[----:B--2---:R-:W-:Y:S05]  /*5080*/  @!P0 BRA `(.L_x_92) ;  /* 0xfffffffc00f08947 */ /* 0x004fea000383ffff */
.L_x_65:
[----:B------:R-:W-:Y:S05]  /*5090*/  BSYNC B0 ;  /* 0x0000000000007941 */ /* 0x000fea0003800000 */
.L_x_64:
[----:B------:R-:W-:Y:S05]  /*50a0*/  EXIT ;  /* 0x000000000000794d */ /* 0x000fea0003800000 */
.L_x_22:
[----:B-1----:R1:W2:Y:S02]  /*50b0*/  SYNCS.PHASECHK.TRANS64.TRYWAIT P1, [R0+URZ], R3 ;  /* 0x00000003000075a7 */ /* 0x0022a4000802017f */
[----:B--2---:R-:W-:Y:S05]  /*50c0*/  @!P1 NANOSLEEP.SYNCS 0x989680 ;  /* 0x009896800000995d */ /* 0x004fea0003900000 */
[----:B------:R-:W2:Y:S02]  /*50d0*/  @!P1 SYNCS.PHASECHK.TRANS64 P1, [R0+URZ], R3 ;  /* 0x00000003000095a7 */ /* 0x000ea4000802007f */
[----:B--2---:R-:W-:Y:S05]  /*50e0*/  @!P1 BRA `(.L_x_22) ;  /* 0xfffffffc00f09947 */ /* 0x004fea000383ffff */
[----:B------:R-:W-:Y:S05]  /*50f0*/  BRA `(.L_x_21) ;  /* 0xffffffc800487947 */ /* 0x000fea000383ffff */
.L_x_27:
[----:B-1----:R1:W2:Y:S02]  /*5100*/  SYNCS.PHASECHK.TRANS64.TRYWAIT P1, [R3+URZ], R4 ;  /* 0x00000004030075a7 */ /* 0x0022a4000802017f */
[----:B--2---:R-:W-:Y:S05]  /*5110*/  @!P1 NANOSLEEP.SYNCS 0x989680 ;  /* 0x009896800000995d */ /* 0x004fea0003900000 */
[----:B------:R-:W2:Y:S02]  /*5120*/  @!P1 SYNCS.PHASECHK.TRANS64 P1, [R3+URZ], R4 ;  /* 0x00000004030095a7 */ /* 0x000ea4000802007f */
[----:B--2---:R-:W-:Y:S05]  /*5130*/  @!P1 BRA `(.L_x_27) ;  /* 0xfffffffc00f09947 */ /* 0x004fea000383ffff */
[----:B------:R-:W-:Y:S05]  /*5140*/  BRA `(.L_x_26) ;  /* 0xffffffc800fc7947 */ /* 0x000fea000383ffff */
.L_x_52:
[----:B------:R-:W-:Y:S01]  /*5150*/  BSSY B1, `(.L_x_93) ;  /* 0x0000006000017945 */ /* 0x000fe20003800000 */
[----:B------:R-:W-:-:S07]  /*5160*/  IMAD.MOV.U32 R15, RZ, RZ, -0x1 ;  /* 0xffffffffff0f7424 */ /* 0x000fce00078e00ff */
[----:B------:R-:W-:Y:S05]  /*5170*/  WARPSYNC.COLLECTIVE R15, `(.L_x_94) ;  /* 0x000000000f0c7348 */ /* 0x000fea0003c00000 */
[----:B------:R-:W-:Y:S02]  /*5180*/  ELECT P6, UR62, PT ;  /* 0x00000000003e782f */ /* 0x000fe400038c0000 */
[----:B------:R-:W-:Y:S01]  /*5190*/  MOV R14, UR62 ;  /* 0x0000003e000e7c02 */ /* 0x000fe20008000f00 */
[----:B------:R-:W-:Y:S10]  /*51a0*/  ENDCOLLECTIVE ;  /* 0x000000000000791b */ /* 0x000ff40003800000 */
.L_x_94:
[----:B------:R-:W-:Y:S05]  /*51b0*/  BSYNC B1 ;  /* 0x0000000000017941 */ /* 0x000fea0003800000 */
.L_x_93:
[----:B------:R-:W-:Y:S05]  /*51c0*/  BRA `(.L_x_95) ;  /* 0xffffffe400207947 */ /* 0x000fea000383ffff */
.L_x_55:
[----:B-1----:R1:W2:Y:S02]  /*51d0*/  SYNCS.PHASECHK.TRANS64.TRYWAIT P0, [R23+URZ+0xd0], R14 ;  /* 0x0000d00e170075a7 */ /* 0x0022a4000800017f */
[----:B--2---:R-:W-:Y:S05]  /*51e0*/  @!P0 NANOSLEEP.SYNCS 0x989680 ;  /* 0x009896800000895d */ /* 0x004fea0003900000 */
[----:B------:R-:W2:Y:S02]  /*51f0*/  @!P0 SYNCS.PHASECHK.TRANS64 P0, [R23+URZ+0xd0], R14 ;  /* 0x0000d00e170085a7 */ /* 0x000ea4000800007f */
[----:B--2---:R-:W-:Y:S05]  /*5200*/  @!P0 BRA `(.L_x_55) ;  /* 0xfffffffc00f08947 */ /* 0x004fea000383ffff */
[----:B------:R-:W-:Y:S05]  /*5210*/  BRA `(.L_x_96) ;  /* 0xffffffe400587947 */ /* 0x000fea000383ffff */
.L_x_63:
[----:B------:R-:W-:Y:S01]  /*5220*/  BSSY B0, `(.L_x_97) ;  /* 0x0000006000007945 */ /* 0x000fe20003800000 */
[----:B------:R-:W-:-:S07]  /*5230*/  IMAD.MOV.U32 R15, RZ, RZ, -0x1 ;  /* 0xffffffffff0f7424 */ /* 0x000fce00078e00ff */
[----:B------:R-:W-:Y:S05]  /*5240*/  WARPSYNC.COLLECTIVE R15, `(.L_x_98) ;  /* 0x000000000f0c7348 */ /* 0x000fea0003c00000 */
[----:B------:R-:W-:Y:S02]  /*5250*/  ELECT P6, UR62, PT ;  /* 0x00000000003e782f */ /* 0x000fe400038c0000 */
[----:B------:R-:W-:Y:S01]  /*5260*/  MOV R14, UR62 ;  /* 0x0000003e000e7c02 */ /* 0x000fe20008000f00 */
[----:B------:R-:W-:Y:S10]  /*5270*/  ENDCOLLECTIVE ;  /* 0x000000000000791b */ /* 0x000ff40003800000 */
.L_x_98:
[----:B------:R-:W-:Y:S05]  /*5280*/  BSYNC B0 ;  /* 0x0000000000007941 */ /* 0x000fea0003800000 */
.L_x_97:
[----:B------:R-:W-:Y:S05]  /*5290*/  BRA `(.L_x_99) ;  /* 0xffffffec00b87947 */ /* 0x000fea000383ffff */
.L_x_67:
[----:B0-----:R0:W1:Y:S02]  /*52a0*/  SYNCS.PHASECHK.TRANS64.TRYWAIT P0, [R5+URZ], R2 ;  /* 0x00000002050075a7 */ /* 0x001064000800017f */
[----:B-1----:R-:W-:Y:S05]  /*52b0*/  @!P0 NANOSLEEP.SYNCS 0x989680 ;  /* 0x009896800000895d */ /* 0x002fea0003900000 */
[----:B------:R-:W1:Y:S02]  /*52c0*/  @!P0 SYNCS.PHASECHK.TRANS64 P0, [R5+URZ], R2 ;  /* 0x00000002050085a7 */ /* 0x000e64000800007f */
[----:B-1----:R-:W-:Y:S05]  /*52d0*/  @!P0 BRA `(.L_x_67) ;  /* 0xfffffffc00f08947 */ /* 0x002fea000383ffff */
[----:B------:R-:W-:Y:S05]  /*52e0*/  BRA `(.L_x_100) ;  /* 0xffffffec00f87947 */ /* 0x000fea000383ffff */
.L_x_68:
[----:B0-----:R0:W1:Y:S02]  /*52f0*/  SYNCS.PHASECHK.TRANS64.TRYWAIT P0, [R9+URZ], R4 ;  /* 0x00000004090075a7 */ /* 0x001064000800017f */
[----:B-1----:R-:W-:Y:S05]  /*5300*/  @!P0 NANOSLEEP.SYNCS 0x989680 ;  /* 0x009896800000895d */ /* 0x002fea0003900000 */
[----:B------:R-:W1:Y:S02]  /*5310*/  @!P0 SYNCS.PHASECHK.TRANS64 P0, [R9+URZ], R4 ;  /* 0x00000004090085a7 */ /* 0x000e64000800007f */
[----:B-1----:R-:W-:Y:S05]  /*5320*/  @!P0 BRA `(.L_x_68) ;  /* 0xfffffffc00f08947 */ /* 0x002fea000383ffff */
[----:B------:R-:W-:Y:S05]  /*5330*/  BRA `(.L_x_101) ;  /* 0xfffffff000087947 */ /* 0x000fea000383ffff */
.L_x_69:
[----:B0-----:R0:W1:Y:S02]  /*5340*/  SYNCS.PHASECHK.TRANS64.TRYWAIT P0, [R8+URZ], R5 ;  /* 0x00000005080075a7 */ /* 0x001064000800017f */
[----:B-1----:R-:W-:Y:S05]  /*5350*/  @!P0 NANOSLEEP.SYNCS 0x989680 ;  /* 0x009896800000895d */ /* 0x002fea0003900000 */
[----:B------:R-:W1:Y:S02]  /*5360*/  @!P0 SYNCS.PHASECHK.TRANS64 P0, [R8+URZ], R5 ;  /* 0x00000005080085a7 */ /* 0x000e64000800007f */
[----:B-1----:R-:W-:Y:S05]  /*5370*/  @!P0 BRA `(.L_x_69) ;  /* 0xfffffffc00f08947 */ /* 0x002fea000383ffff */
[----:B------:R-:W-:Y:S05]  /*5380*/  BRA `(.L_x_102) ;  /* 0xfffffff000187947 */ /* 0x000fea000383ffff */
.L_x_70:
[----:B0-----:R0:W1:Y:S02]  /*5390*/  SYNCS.PHASECHK.TRANS64.TRYWAIT P0, [R9+URZ], R4 ;  /* 0x00000004090075a7 */ /* 0x001064000800017f */
[----:B-1----:R-:W-:Y:S05]  /*53a0*/  @!P0 NANOSLEEP.SYNCS 0x989680 ;  /* 0x009896800000895d */ /* 0x002fea0003900000 */
[----:B------:R-:W1:Y:S02]  /*53b0*/  @!P0 SYNCS.PHASECHK.TRANS64 P0, [R9+URZ], R4 ;  /* 0x00000004090085a7 */ /* 0x000e64000800007f */
[----:B-1----:R-:W-:Y:S05]  /*53c0*/  @!P0 BRA `(.L_x_70) ;  /* 0xfffffffc00f08947 */ /* 0x002fea000383ffff */
[----:B------:R-:W-:Y:S05]  /*53d0*/  BRA `(.L_x_103) ;  /* 0xfffffff000287947 */ /* 0x000fea000383ffff */
.L_x_71:
[----:B0-----:R0:W1:Y:S02]  /*53e0*/  SYNCS.PHASECHK.TRANS64.TRYWAIT P0, [R8+URZ], R5 ;  /* 0x00000005080075a7 */ /* 0x001064000800017f */
[----:B-1----:R-:W-:Y:S05]  /*53f0*/  @!P0 NANOSLEEP.SYNCS 0x989680 ;  /* 0x009896800000895d */ /* 0x002fea0003900000 */
[----:B------:R-:W1:Y:S02]  /*5400*/  @!P0 SYNCS.PHASECHK.TRANS64 P0, [R8+URZ], R5 ;  /* 0x00000005080085a7 */ /* 0x000e64000800007f */
[----:B-1----:R-:W-:Y:S05]  /*5410*/  @!P0 BRA `(.L_x_71) ;  /* 0xfffffffc00f08947 */ /* 0x002fea000383ffff */
[----:B------:R-:W-:Y:S05]  /*5420*/  BRA `(.L_x_104) ;  /* 0xfffffff000387947 */ /* 0x000fea000383ffff */
.L_x_72:
[----:B0-----:R0:W1:Y:S02]  /*5430*/  SYNCS.PHASECHK.TRANS64.TRYWAIT P0, [R9+URZ], R4 ;  /* 0x00000004090075a7 */ /* 0x001064000800017f */
[----:B-1----:R-:W-:Y:S05]  /*5440*/  @!P0 NANOSLEEP.SYNCS 0x989680 ;  /* 0x009896800000895d */ /* 0x002fea0003900000 */
[----:B------:R-:W1:Y:S02]  /*5450*/  @!P0 SYNCS.PHASECHK.TRANS64 P0, [R9+URZ], R4 ;  /* 0x00000004090085a7 */ /* 0x000e64000800007f */
[----:B-1----:R-:W-:Y:S05]  /*5460*/  @!P0 BRA `(.L_x_72) ;  /* 0xfffffffc00f08947 */ /* 0x002fea000383ffff */
[----:B------:R-:W-:Y:S05]  /*5470*/  BRA `(.L_x_105) ;  /* 0xfffffff000487947 */ /* 0x000fea000383ffff */
.L_x_73:
[----:B0-----:R0:W1:Y:S02]  /*5480*/  SYNCS.PHASECHK.TRANS64.TRYWAIT P0, [R8+URZ], R5 ;  /* 0x00000005080075a7 */ /* 0x001064000800017f */
[----:B-1----:R-:W-:Y:S05]  /*5490*/  @!P0 NANOSLEEP.SYNCS 0x989680 ;  /* 0x009896800000895d */ /* 0x002fea0003900000 */
[----:B------:R-:W1:Y:S02]  /*54a0*/  @!P0 SYNCS.PHASECHK.TRANS64 P0, [R8+URZ], R5 ;  /* 0x00000005080085a7 */ /* 0x000e64000800007f */
[----:B-1----:R-:W-:Y:S05]  /*54b0*/  @!P0 BRA `(.L_x_73) ;  /* 0xfffffffc00f08947 */ /* 0x002fea000383ffff */
[----:B------:R-:W-:Y:S05]  /*54c0*/  BRA `(.L_x_106) ;  /* 0xfffffff000587947 */ /* 0x000fea000383ffff */
.L_x_74:
[----:B0-----:R0:W1:Y:S02]  /*54d0*/  SYNCS.PHASECHK.TRANS64.TRYWAIT P0, [R9+URZ], R4 ;  /* 0x00000004090075a7 */ /* 0x001064000800017f */
[----:B-1----:R-:W-:Y:S05]  /*54e0*/  @!P0 NANOSLEEP.SYNCS 0x989680 ;  /* 0x009896800000895d */ /* 0x002fea0003900000 */
[----:B------:R-:W1:Y:S02]  /*54f0*/  @!P0 SYNCS.PHASECHK.TRANS64 P0, [R9+URZ], R4 ;  /* 0x00000004090085a7 */ /* 0x000e64000800007f */
[----:B-1----:R-:W-:Y:S05]  /*5500*/  @!P0 BRA `(.L_x_74) ;  /* 0xfffffffc00f08947 */ /* 0x002fea000383ffff */
[----:B------:R-:W-:Y:S05]  /*5510*/  BRA `(.L_x_107) ;  /* 0xfffffff000687947 */ /* 0x000fea000383ffff */
.L_x_75:
[----:B0-----:R0:W1:Y:S02]  /*5520*/  SYNCS.PHASECHK.TRANS64.TRYWAIT P0, [R8+URZ], R5 ;  /* 0x00000005080075a7 */ /* 0x001064000800017f */
[----:B-1----:R-:W-:Y:S05]  /*5530*/  @!P0 NANOSLEEP.SYNCS 0x989680 ;  /* 0x009896800000895d */ /* 0x002fea0003900000 */
[----:B------:R-:W1:Y:S02]  /*5540*/  @!P0 SYNCS.PHASECHK.TRANS64 P0, [R8+URZ], R5 ;  /* 0x00000005080085a7 */ /* 0x000e64000800007f */
[----:B-1----:R-:W-:Y:S05]  /*5550*/  @!P0 BRA `(.L_x_75) ;  /* 0xfffffffc00f08947 */ /* 0x002fea000383ffff */
[----:B------:R-:W-:Y:S05]  /*5560*/  BRA `(.L_x_108) ;  /* 0xfffffff000787947 */ /* 0x000fea000383ffff */
.L_x_76:
[----:B0-----:R0:W1:Y:S02]  /*5570*/  SYNCS.PHASECHK.TRANS64.TRYWAIT P0, [R9+URZ], R4 ;  /* 0x00000004090075a7 */ /* 0x001064000800017f */
[----:B-1----:R-:W-:Y:S05]  /*5580*/  @!P0 NANOSLEEP.SYNCS 0x989680 ;  /* 0x009896800000895d */ /* 0x002fea0003900000 */
[----:B------:R-:W1:Y:S02]  /*5590*/  @!P0 SYNCS.PHASECHK.TRANS64 P0, [R9+URZ], R4 ;  /* 0x00000004090085a7 */ /* 0x000e64000800007f */
[----:B-1----:R-:W-:Y:S05]  /*55a0*/  @!P0 BRA `(.L_x_76) ;  /* 0xfffffffc00f08947 */ /* 0x002fea000383ffff */
[----:B------:R-:W-:Y:S05]  /*55b0*/  BRA `(.L_x_109) ;  /* 0xfffffff000887947 */ /* 0x000fea000383ffff */
.L_x_77:
[----:B0-----:R0:W1:Y:S02]  /*55c0*/  SYNCS.PHASECHK.TRANS64.TRYWAIT P0, [R8+URZ], R5 ;  /* 0x00000005080075a7 */ /* 0x001064000800017f */
[----:B-1----:R-:W-:Y:S05]  /*55d0*/  @!P0 NANOSLEEP.SYNCS 0x989680 ;  /* 0x009896800000895d */ /* 0x002fea0003900000 */
[----:B------:R-:W1:Y:S02]  /*55e0*/  @!P0 SYNCS.PHASECHK.TRANS64 P0, [R8+URZ], R5 ;  /* 0x00000005080085a7 */ /* 0x000e64000800007f */
[----:B-1----:R-:W-:Y:S05]  /*55f0*/  @!P0 BRA `(.L_x_77) ;  /* 0xfffffffc00f08947 */ /* 0x002fea000383ffff */
[----:B------:R-:W-:Y:S05]  /*5600*/  BRA `(.L_x_110) ;  /* 0xfffffff000987947 */ /* 0x000fea000383ffff */
.L_x_78:
[----:B0-----:R0:W1:Y:S02]  /*5610*/  SYNCS.PHASECHK.TRANS64.TRYWAIT P0, [R9+URZ], R4 ;  /* 0x00000004090075a7 */ /* 0x001064000800017f */
[----:B-1----:R-:W-:Y:S05]  /*5620*/  @!P0 NANOSLEEP.SYNCS 0x989680 ;  /* 0x009896800000895d */ /* 0x002fea0003900000 */
[----:B------:R-:W1:Y:S02]  /*5630*/  @!P0 SYNCS.PHASECHK.TRANS64 P0, [R9+URZ], R4 ;  /* 0x00000004090085a7 */ /* 0x000e64000800007f */
[----:B-1----:R-:W-:Y:S05]  /*5640*/  @!P0 BRA `(.L_x_78) ;  /* 0xfffffffc00f08947 */ /* 0x002fea000383ffff */
[----:B------:R-:W-:Y:S05]  /*5650*/  BRA `(.L_x_111) ;  /* 0xfffffff000a87947 */ /* 0x000fea000383ffff */
.L_x_79:
[----:B0-----:R0:W1:Y:S02]  /*5660*/  SYNCS.PHASECHK.TRANS64.TRYWAIT P0, [R8+URZ], R5 ;  /* 0x00000005080075a7 */ /* 0x001064000800017f */
[----:B-1----:R-:W-:Y:S05]  /*5670*/  @!P0 NANOSLEEP.SYNCS 0x989680 ;  /* 0x009896800000895d */ /* 0x002fea0003900000 */
[----:B------:R-:W1:Y:S02]  /*5680*/  @!P0 SYNCS.PHASECHK.TRANS64 P0, [R8+URZ], R5 ;  /* 0x00000005080085a7 */ /* 0x000e64000800007f */
[----:B-1----:R-:W-:Y:S05]  /*5690*/  @!P0 BRA `(.L_x_79) ;  /* 0xfffffffc00f08947 */ /* 0x002fea000383ffff */
[----:B------:R-:W-:Y:S05]  /*56a0*/  BRA `(.L_x_112) ;  /* 0xfffffff000b87947 */ /* 0x000fea000383ffff */
.L_x_80:
[----:B0-----:R0:W1:Y:S02]  /*56b0*/  SYNCS.PHASECHK.TRANS64.TRYWAIT P0, [R9+URZ], R4 ;  /* 0x00000004090075a7 */ /* 0x001064000800017f */
[----:B-1----:R-:W-:Y:S05]  /*56c0*/  @!P0 NANOSLEEP.SYNCS 0x989680 ;  /* 0x009896800000895d */ /* 0x002fea0003900000 */
[----:B------:R-:W1:Y:S02]  /*56d0*/  @!P0 SYNCS.PHASECHK.TRANS64 P0, [R9+URZ], R4 ;  /* 0x00000004090085a7 */ /* 0x000e64000800007f */
[----:B-1----:R-:W-:Y:S05]  /*56e0*/  @!P0 BRA `(.L_x_80) ;  /* 0xfffffffc00f08947 */ /* 0x002fea000383ffff */
[----:B------:R-:W-:Y:S05]  /*56f0*/  BRA `(.L_x_113) ;  /* 0xfffffff000c87947 */ /* 0x000fea000383ffff */
.L_x_81:
[----:B0-----:R0:W1:Y:S02]  /*5700*/  SYNCS.PHASECHK.TRANS64.TRYWAIT P0, [R8+URZ], R5 ;  /* 0x00000005080075a7 */ /* 0x001064000800017f */
[----:B-1----:R-:W-:Y:S05]  /*5710*/  @!P0 NANOSLEEP.SYNCS 0x989680 ;  /* 0x009896800000895d */ /* 0x002fea0003900000 */
[----:B------:R-:W1:Y:S02]  /*5720*/  @!P0 SYNCS.PHASECHK.TRANS64 P0, [R8+URZ], R5 ;  /* 0x00000005080085a7 */ /* 0x000e64000800007f */
[----:B-1----:R-:W-:Y:S05]  /*5730*/  @!P0 BRA `(.L_x_81) ;  /* 0xfffffffc00f08947 */ /* 0x002fea000383ffff */
[----:B------:R-:W-:Y:S05]  /*5740*/  BRA `(.L_x_114) ;  /* 0xfffffff000d87947 */ /* 0x000fea000383ffff */
.L_x_82:
[----:B0-----:R0:W1:Y:S02]  /*5750*/  SYNCS.PHASECHK.TRANS64.TRYWAIT P0, [R9+URZ], R4 ;  /* 0x00000004090075a7 */ /* 0x001064000800017f */
[----:B-1----:R-:W-:Y:S05]  /*5760*/  @!P0 NANOSLEEP.SYNCS 0x989680 ;  /* 0x009896800000895d */ /* 0x002fea0003900000 */
[----:B------:R-:W1:Y:S02]  /*5770*/  @!P0 SYNCS.PHASECHK.TRANS64 P0, [R9+URZ], R4 ;  /* 0x00000004090085a7 */ /* 0x000e64000800007f */
[----:B-1----:R-:W-:Y:S05]  /*5780*/  @!P0 BRA `(.L_x_82) ;  /* 0xfffffffc00f08947 */ /* 0x002fea000383ffff */
[----:B------:R-:W-:Y:S05]  /*5790*/  BRA `(.L_x_115) ;  /* 0xfffffff000e87947 */ /* 0x000fea000383ffff */
.L_x_83:
[----:B0-----:R0:W1:Y:S02]  /*57a0*/  SYNCS.PHASECHK.TRANS64.TRYWAIT P0, [R8+URZ], R5 ;  /* 0x00000005080075a7 */ /* 0x001064000800017f */
[----:B-1----:R-:W-:Y:S05]  /*57b0*/  @!P0 NANOSLEEP.SYNCS 0x989680 ;  /* 0x009896800000895d */ /* 0x002fea0003900000 */
[----:B------:R-:W1:Y:S02]  /*57c0*/  @!P0 SYNCS.PHASECHK.TRANS64 P0, [R8+URZ], R5 ;  /* 0x00000005080085a7 */ /* 0x000e64000800007f */
[----:B-1----:R-:W-:Y:S05]  /*57d0*/  @!P0 BRA `(.L_x_83) ;  /* 0xfffffffc00f08947 */ /* 0x002fea000383ffff */
[----:B------:R-:W-:Y:S05]  /*57e0*/  BRA `(.L_x_116) ;  /* 0xfffffff000f87947 */ /* 0x000fea000383ffff */
.L_x_84:
[----:B0-----:R0:W1:Y:S02]  /*57f0*/  SYNCS.PHASECHK.TRANS64.TRYWAIT P0, [R9+URZ], R4 ;  /* 0x00000004090075a7 */ /* 0x001064000800017f */
[----:B-1----:R-:W-:Y:S05]  /*5800*/  @!P0 NANOSLEEP.SYNCS 0x989680 ;  /* 0x009896800000895d */ /* 0x002fea0003900000 */
[----:B------:R-:W1:Y:S02]  /*5810*/  @!P0 SYNCS.PHASECHK.TRANS64 P0, [R9+URZ], R4 ;  /* 0x00000004090085a7 */ /* 0x000e64000800007f */
[----:B-1----:R-:W-:Y:S05]  /*5820*/  @!P0 BRA `(.L_x_84) ;  /* 0xfffffffc00f08947 */ /* 0x002fea000383ffff */
[----:B------:R-:W-:Y:S05]  /*5830*/  BRA `(.L_x_117) ;  /* 0xfffffff400087947 */ /* 0x000fea000383ffff */
.L_x_85:
[----:B0-----:R0:W1:Y:S02]  /*5840*/  SYNCS.PHASECHK.TRANS64.TRYWAIT P0, [R8+URZ], R5 ;  /* 0x00000005080075a7 */ /* 0x001064000800017f */
[----:B-1----:R-:W-:Y:S05]  /*5850*/  @!P0 NANOSLEEP.SYNCS 0x989680 ;  /* 0x009896800000895d */ /* 0x002fea0003900000 */
[----:B------:R-:W1:Y:S02]  /*5860*/  @!P0 SYNCS.PHASECHK.TRANS64 P0, [R8+URZ], R5 ;  /* 0x00000005080085a7 */ /* 0x000e64000800007f */
[----:B-1----:R-:W-:Y:S05]  /*5870*/  @!P0 BRA `(.L_x_85) ;  /* 0xfffffffc00f08947 */ /* 0x002fea000383ffff */
[----:B------:R-:W-:Y:S05]  /*5880*/  BRA `(.L_x_118) ;  /* 0xfffffff400187947 */ /* 0x000fea000383ffff */
.L_x_86:
[----:B0-----:R0:W1:Y:S02]  /*5890*/  SYNCS.PHASECHK.TRANS64.TRYWAIT P0, [R9+URZ], R4 ;  /* 0x00000004090075a7 */ /* 0x001064000800017f */
[----:B-1----:R-:W-:Y:S05]  /*58a0*/  @!P0 NANOSLEEP.SYNCS 0x989680 ;  /* 0x009896800000895d */ /* 0x002fea0003900000 */
[----:B------:R-:W1:Y:S02]  /*58b0*/  @!P0 SYNCS.PHASECHK.TRANS64 P0, [R9+URZ], R4 ;  /* 0x00000004090085a7 */ /* 0x000e64000800007f */
[----:B-1----:R-:W-:Y:S05]  /*58c0*/  @!P0 BRA `(.L_x_86) ;  /* 0xfffffffc00f08947 */ /* 0x002fea000383ffff */
[----:B------:R-:W-:Y:S05]  /*58d0*/  BRA `(.L_x_119) ;  /* 0xfffffff400287947 */ /* 0x000fea000383ffff */
.L_x_87:
[----:B0-----:R0:W1:Y:S02]  /*58e0*/  SYNCS.PHASECHK.TRANS64.TRYWAIT P0, [R8+URZ], R5 ;  /* 0x00000005080075a7 */ /* 0x001064000800017f */
[----:B-1----:R-:W-:Y:S05]  /*58f0*/  @!P0 NANOSLEEP.SYNCS 0x989680 ;  /* 0x009896800000895d */ /* 0x002fea0003900000 */
[----:B------:R-:W1:Y:S02]  /*5900*/  @!P0 SYNCS.PHASECHK.TRANS64 P0, [R8+URZ], R5 ;  /* 0x00000005080085a7 */ /* 0x000e64000800007f */
[----:B-1----:R-:W-:Y:S05]  /*5910*/  @!P0 BRA `(.L_x_87) ;  /* 0xfffffffc00f08947 */ /* 0x002fea000383ffff */
[----:B------:R-:W-:Y:S05]  /*5920*/  BRA `(.L_x_120) ;  /* 0xfffffff400387947 */ /* 0x000fea000383ffff */
.L_x_88:
[----:B0-----:R0:W1:Y:S02]  /*5930*/  SYNCS.PHASECHK.TRANS64.TRYWAIT P0, [R9+URZ], R4 ;  /* 0x00000004090075a7 */ /* 0x001064000800017f */
[----:B-1----:R-:W-:Y:S05]  /*5940*/  @!P0 NANOSLEEP.SYNCS 0x989680 ;  /* 0x009896800000895d */ /* 0x002fea0003900000 */
[----:B------:R-:W1:Y:S02]  /*5950*/  @!P0 SYNCS.PHASECHK.TRANS64 P0, [R9+URZ], R4 ;  /* 0x00000004090085a7 */ /* 0x000e64000800007f */
[----:B-1----:R-:W-:Y:S05]  /*5960*/  @!P0 BRA `(.L_x_88) ;  /* 0xfffffffc00f08947 */ /* 0x002fea000383ffff */
[----:B------:R-:W-:Y:S05]  /*5970*/  BRA `(.L_x_121) ;  /* 0xfffffff400487947 */ /* 0x000fea000383ffff */
.L_x_89:
[----:B0-----:R0:W1:Y:S02]  /*5980*/  SYNCS.PHASECHK.TRANS64.TRYWAIT P0, [R8+URZ], R5 ;  /* 0x00000005080075a7 */ /* 0x001064000800017f */
[----:B-1----:R-:W-:Y:S05]  /*5990*/  @!P0 NANOSLEEP.SYNCS 0x989680 ;  /* 0x009896800000895d */ /* 0x002fea0003900000 */
[----:B------:R-:W1:Y:S02]  /*59a0*/  @!P0 SYNCS.PHASECHK.TRANS64 P0, [R8+URZ], R5 ;  /* 0x00000005080085a7 */ /* 0x000e64000800007f */
[----:B-1----:R-:W-:Y:S05]  /*59b0*/  @!P0 BRA `(.L_x_89) ;  /* 0xfffffffc00f08947 */ /* 0x002fea000383ffff */
[----:B------:R-:W-:Y:S05]  /*59c0*/  BRA `(.L_x_122) ;  /* 0xfffffff400587947 */ /* 0x000fea000383ffff */
.L_x_90:
[----:B0-----:R0:W1:Y:S02]  /*59d0*/  SYNCS.PHASECHK.TRANS64.TRYWAIT P0, [R9+URZ], R4 ;  /* 0x00000004090075a7 */ /* 0x001064000800017f */
[----:B-1----:R-:W-:Y:S05]  /*59e0*/  @!P0 NANOSLEEP.SYNCS 0x989680 ;  /* 0x009896800000895d */ /* 0x002fea0003900000 */
[----:B------:R-:W1:Y:S02]  /*59f0*/  @!P0 SYNCS.PHASECHK.TRANS64 P0, [R9+URZ], R4 ;  /* 0x00000004090085a7 */ /* 0x000e64000800007f */
[----:B-1----:R-:W-:Y:S05]  /*5a00*/  @!P0 BRA `(.L_x_90) ;  /* 0xfffffffc00f08947 */ /* 0x002fea000383ffff */
[----:B------:R-:W-:Y:S05]  /*5a10*/  BRA `(.L_x_123) ;  /* 0xfffffff400687947 */ /* 0x000fea000383ffff */
.L_x_91:
[----:B0-----:R0:W1:Y:S02]  /*5a20*/  SYNCS.PHASECHK.TRANS64.TRYWAIT P0, [R6+URZ], R5 ;  /* 0x00000005060075a7 */ /* 0x001064000800017f */
[----:B-1----:R-:W-:Y:S05]  /*5a30*/  @!P0 NANOSLEEP.SYNCS 0x989680 ;  /* 0x009896800000895d */ /* 0x002fea0003900000 */
[----:B------:R-:W1:Y:S02]  /*5a40*/  @!P0 SYNCS.PHASECHK.TRANS64 P0, [R6+URZ], R5 ;  /* 0x00000005060085a7 */ /* 0x000e64000800007f */
[----:B-1----:R-:W-:Y:S05]  /*5a50*/  @!P0 BRA `(.L_x_91) ;  /* 0xfffffffc00f08947 */ /* 0x002fea000383ffff */
[----:B------:R-:W-:Y:S05]  /*5a60*/  BRA `(.L_x_124) ;  /* 0xfffffff400707947 */ /* 0x000fea000383ffff */
.L_x_125:
[----:B------:R-:W-:-:S00]  /*5a70*/  BRA `(.L_x_125) ;  /* 0xfffffffc00fc7947 */ /* 0x000fc0000383ffff */
[----:B------:R-:W-:-:S00]  /*5a80*/  NOP ;  /* 0x0000000000007918 */ /* 0x000fc00000000000 */
[----:B------:R-:W-:-:S00]  /*5a90*/  NOP ;  /* 0x0000000000007918 */ /* 0x000fc00000000000 */
[----:B------:R-:W-:-:S00]  /*5aa0*/  NOP ;  /* 0x0000000000007918 */ /* 0x000fc00000000000 */
[----:B------:R-:W-:-:S00]  /*5ab0*/  NOP ;  /* 0x0000000000007918 */ /* 0x000fc00000000000 */
[----:B------:R-:W-:-:S00]  /*5ac0*/  NOP ;  /* 0x0000000000007918 */ /* 0x000fc00000000000 */
[----:B------:R-:W-:-:S00]  /*5ad0*/  NOP ;  /* 0x0000000000007918 */ /* 0x000fc00000000000 */
[----:B------:R-:W-:-:S00]  /*5ae0*/  NOP ;  /* 0x0000000000007918 */ /* 0x000fc00000000000 */
[----:B------:R-:W-:-:S00]  /*5af0*/  NOP ;  /* 0x0000000000007918 */ /* 0x000fc00000000000 */
.L_x_126:


//--------------------- .nv.global.init           --------------------------
	.section	.nv.global.init,"aw",@progbits
.nv.global.init:
	.type		$str$22,@object
	.size		$str$22,($str$23 - $str$22)
$str$22:
        /*0000*/ 	.byte	0x6b, 0x5f, 0x74, 0x69, 0x6c, 0x65, 0x5f, 0x63, 0x6f, 0x75, 0x6e, 0x74, 0x20, 0x3e, 0x3d, 0x20
        /*0010*/ 	.byte	0x31, 0x00
	.type		$str$23,@object
	.size		$str$23,(__unnamed_1 - $str$23)
$str$23:
        /*0012*/ 	.byte	0x2f, 0x74, 0x6d, 0x70, 0x2f, 0x63, 0x75, 0x74, 0x6c, 0x61, 0x73, 0x73, 0x5f, 0x73, 0x77, 0x65
        /*0022*/ 	.byte	0x65, 0x70, 0x5f, 0x73, 0x72, 0x63, 0x2f, 0x69, 0x6e, 0x63, 0x6c, 0x75, 0x64, 0x65, 0x2f, 0x63
        /*0032*/ 	.byte	0x75, 0x74, 0x6c, 0x61, 0x73, 0x73, 0x2f, 0x67, 0x65, 0x6d, 0x6d, 0x2f, 0x63, 0x6f, 0x6c, 0x6c
        /*0042*/ 	.byte	0x65, 0x63, 0x74, 0x69, 0x76, 0x65, 0x2f, 0x73, 0x6d, 0x39, 0x30, 0x5f, 0x6d, 0x6d, 0x61, 0x5f
        /*0052*/ 	.byte	0x74, 0x6d, 0x61, 0x5f, 0x67, 0x6d, 0x6d, 0x61, 0x5f, 0x73, 0x73, 0x5f, 0x77, 0x61, 0x72, 0x70
        /*0062*/ 	.byte	0x73, 0x70, 0x65, 0x63, 0x69, 0x61, 0x6c, 0x69, 0x7a, 0x65, 0x64, 0x2e, 0x68, 0x70, 0x70, 0x00
	.type		__unnamed_1,@object
	.size		__unnamed_1,(.L_0 - __unnamed_1)
__unnamed_1:
        /*0072*/ 	.byte	0x76, 0x6f, 0x69, 0x64, 0x20, 0x63, 0x75, 0x74, 0x6c, 0x61, 0x73, 0x73, 0x3a, 0x3a, 0x67, 0x65
        /* <DEDUP_REMOVED lines=172> */
        /*0b42*/ 	.byte	0x74, 0x79, 0x5d, 0x00
.L_0:


//--------------------- .nv.shared._ZN7cutlass13device_kernelINS_4gemm6kernel13GemmUniversalIN4cute5tupleIJiiiiEEENS1_10collective13CollectiveMmaINS1_34MainloopSm90TmaGmmaWarpSpecializedILi26ENS5_IJNS4_1CILi2EEENSA_ILi1EEESC_EEENS1_35KernelTmaWarpSpecializedCooperativeEEENS5_IJNSA_ILi128EEENSA_ILi8EEENSA_ILi64EEEEEEaNS5_IJlSC_lEEEaSK_NS4_8TiledMMAINS4_8MMA_AtomIJNS4_4SM904GMMA25MMA_64x8x32_S32S8S8_SS_TNEEEENS4_6LayoutISD_NS5_IJSC_NSA_ILi0EEESS_EEEEENS5_IJNS4_10UnderscoreESV_SV_EEEEENS4_13SM90_TMA_LOADENS4_14ComposedLayoutINS4_7SwizzleILi2ELi4ELi3EEENS4_18smem_ptr_flag_bitsILi8EEENSR_INS5_IJSH_SI_EEENS5_IJSI_SC_EEEEEEEvNS4_8identityENS4_23SM90_TMA_LOAD_MULTICASTES17_vS18_EENS_8epilogue10collective6detail29Sm90TmaWarpSpecializedAdapterINS1C_15DefaultEpilogueIaSK_SK_NS1B_6thread17LinearCombinationIaLi1EiiLNS1G_9ScaleType4KindE0ELNS_15FloatRoundStyleE2EaEENS1_15EpilogueDefaultEEEEEvvEEEEvNT_6ParamsE --------------------------
	.section	.nv.shared._ZN7cutlass13device_kernelINS_4gemm6kernel13GemmUniversalIN4cute5tupleIJiiiiEEENS1_10collective13CollectiveMmaINS1_34MainloopSm90TmaGmmaWarpSpecializedILi26ENS5_IJNS4_1CILi2EEENSA_ILi1EEESC_EEENS1_35KernelTmaWarpSpecializedCooperativeEEENS5_IJNSA_ILi128EEENSA_ILi8EEENSA_ILi64EEEEEEaNS5_IJlSC_lEEEaSK_NS4_8TiledMMAINS4_8MMA_AtomIJNS4_4SM904GMMA25MMA_64x8x32_S32S8S8_SS_TNEEEENS4_6LayoutISD_NS5_IJSC_NSA_ILi0EEESS_EEEEENS5_IJNS4_10UnderscoreESV_SV_EEEEENS4_13SM90_TMA_LOADENS4_14ComposedLayoutINS4_7SwizzleILi2ELi4ELi3EEENS4_18smem_ptr_flag_bitsILi8EEENSR_INS5_IJSH_SI_EEENS5_IJSI_SC_EEEEEEEvNS4_8identityENS4_23SM90_TMA_LOAD_MULTICASTES17_vS18_EENS_8epilogue10collective6detail29Sm90TmaWarpSpecializedAdapterINS1C_15DefaultEpilogueIaSK_SK_NS1B_6thread17LinearCombinationIaLi1EiiLNS1G_9ScaleType4KindE0ELNS_15FloatRoundStyleE2EaEENS1_15EpilogueDefaultEEEEEvvEEEEvNT_6ParamsE,"aw",@nobits
	.sectionflags	@""
	.align	16
	.zero		1024


//--------------------- .nv.shared.reserved.0     --------------------------
	.section	.nv.shared.reserved.0,"aw",@nobits
	.weak		__nv_reservedSMEM_offset_0_alias
	.size		__nv_reservedSMEM_offset_0_alias, 0, 0
	.other		__nv_reservedSMEM_offset_0_alias,@"STO_CUDA_RESERVED_SHARED STV_DEFAULT"
__nv_reservedSMEM_offset_0_alias:
	.zero		0


//--------------------- .nv.global                --------------------------
	.section	.nv.global,"aw",@nobits
.nv.global:
	.type		_ZN39_INTERNAL_a1839864_4_k_cu_e529639a_64324cute1_E,@object
	.size		_ZN39_INTERNAL_a1839864_4_k_cu_e529639a_64324cute1_E,(_ZN39_INTERNAL_a1839864_4_k_cu_e529639a_64324cuda3std3__45__cpo6cbeginE - _ZN39_INTERNAL_a1839864_4_k_cu_e529639a_64324cute1_E)
_ZN39_INTERNAL_a1839864_4_k_cu_e529639a_64324cute1_E:
	.zero		1
	.type		_ZN39_INTERNAL_a1839864_4_k_cu_e529639a_64324cuda3std3__45__cpo6cbeginE,@object
	.size		_ZN39_INTERNAL_a1839864_4_k_cu_e529639a_64324cuda3std3__45__cpo6cbeginE,(_ZN39_INTERNAL_a1839864_4_k_cu_e529639a_64324cuda3std3__48in_placeE - _ZN39_INTERNAL_a1839864_4_k_cu_e529639a_64324cuda3std3__45__cpo6cbeginE)
_ZN39_INTERNAL_a1839864_4_k_cu_e529639a_64324cuda3std3__45__cpo6cbeginE:
	.zero		1
	.type		_ZN39_INTERNAL_a1839864_4_k_cu_e529639a_64324cuda3std3__48in_placeE,@object
	.size		_ZN39_INTERNAL_a1839864_4_k_cu_e529639a_64324cuda3std3__48in_placeE,(_ZN39_INTERNAL_a1839864_4_k_cu_e529639a_64324cuda3std6ranges3__45__cpo9iter_moveE - _ZN39_INTERNAL_a1839864_4_k_cu_e529639a_64324cuda3std3__48in_placeE)
_ZN39_INTERNAL_a1839864_4_k_cu_e529639a_64324cuda3std3__48in_placeE:
	.zero		1
	.type		_ZN39_INTERNAL_a1839864_4_k_cu_e529639a_64324cuda3std6ranges3__45__cpo9iter_moveE,@object
	.size		_ZN39_INTERNAL_a1839864_4_k_cu_e529639a_64324cuda3std6ranges3__45__cpo9iter_moveE,(_ZN39_INTERNAL_a1839864_4_k_cu_e529639a_64324cuda3std3__45__cpo5beginE - _ZN39_INTERNAL_a1839864_4_k_cu_e529639a_64324cuda3std6ranges3__45__cpo9iter_moveE)
_ZN39_INTERNAL_a1839864_4_k_cu_e529639a_64324cuda3std6ranges3__45__cpo9iter_moveE:
	.zero		1
	.type		_ZN39_INTERNAL_a1839864_4_k_cu_e529639a_64324cuda3std3__45__cpo5beginE,@object
	.size		_ZN39_INTERNAL_a1839864_4_k_cu_e529639a_64324cuda3std3__45__cpo5beginE,(_ZN39_INTERNAL_a1839864_4_k_cu_e529639a_64324cuda3std3__441_GLOBAL__N__a1839864_4_k_cu_e529639a_64326ignoreE - _ZN39_INTERNAL_a1839864_4_k_cu_e529639a_64324cuda3std3__45__cpo5beginE)
_ZN39_INTERNAL_a1839864_4_k_cu_e529639a_64324cuda3std3__45__cpo5beginE:
	.zero		1
	.type		_ZN39_INTERNAL_a1839864_4_k_cu_e529639a_64324cuda3std3__441_GLOBAL__N__a1839864_4_k_cu_e529639a_64326ignoreE,@object
	.size		_ZN39_INTERNAL_a1839864_4_k_cu_e529639a_64324cuda3std3__441_GLOBAL__N__a1839864_4_k_cu_e529639a_64326ignoreE,(_ZN39_INTERNAL_a1839864_4_k_cu_e529639a_64324cute7productE - _ZN39_INTERNAL_a1839864_4_k_cu_e529639a_64324cuda3std3__441_GLOBAL__N__a1839864_4_k_cu_e529639a_64326ignoreE)
_ZN39_INTERNAL_a1839864_4_k_cu_e529639a_64324cuda3std3__441_GLOBAL__N__a1839864_4_k_cu_e529639a_64326ignoreE:
	.zero		1
	.type		_ZN39_INTERNAL_a1839864_4_k_cu_e529639a_64324cute7productE,@object
	.size		_ZN39_INTERNAL_a1839864_4_k_cu_e529639a_64324cute7productE,(_ZN39_INTERNAL_a1839864_4_k_cu_e529639a_64324cuda3std3__45__cpo3endE - _ZN39_INTERNAL_a1839864_4_k_cu_e529639a_64324cute7productE)
_ZN39_INTERNAL_a1839864_4_k_cu_e529639a_64324cute7productE:
	.zero		1
	.type		_ZN39_INTERNAL_a1839864_4_k_cu_e529639a_64324cuda3std3__45__cpo3endE,@object
	.size		_ZN39_INTERNAL_a1839864_4_k_cu_e529639a_64324cuda3std3__45__cpo3endE,(_ZN39_INTERNAL_a1839864_4_k_cu_e529639a_64324cuda3std3__419piecewise_constructE - _ZN39_INTERNAL_a1839864_4_k_cu_e529639a_64324cuda3std3__45__cpo3endE)
_ZN39_INTERNAL_a1839864_4_k_cu_e529639a_64324cuda3std3__45__cpo3endE:
	.zero		1
	.type		_ZN39_INTERNAL_a1839864_4_k_cu_e529639a_64324cuda3std3__419piecewise_constructE,@object
	.size		_ZN39_INTERNAL_a1839864_4_k_cu_e529639a_64324cuda3std3__419piecewise_constructE,(_ZN39_INTERNAL_a1839864_4_k_cu_e529639a_64324cuda3std3__45__cpo4cendE - _ZN39_INTERNAL_a1839864_4_k_cu_e529639a_64324cuda3std3__419piecewise_constructE)
_ZN39_INTERNAL_a1839864_4_k_cu_e529639a_64324cuda3std3__419piecewise_constructE:
	.zero		1
	.type		_ZN39_INTERNAL_a1839864_4_k_cu_e529639a_64324cuda3std3__45__cpo4cendE,@object
	.size		_ZN39_INTERNAL_a1839864_4_k_cu_e529639a_64324cuda3std3__45__cpo4cendE,(_ZN39_INTERNAL_a1839864_4_k_cu_e529639a_64324cuda3std6ranges3__45__cpo4swapE - _ZN39_INTERNAL_a1839864_4_k_cu_e529639a_64324cuda3std3__45__cpo4cendE)
_ZN39_INTERNAL_a1839864_4_k_cu_e529639a_64324cuda3std3__45__cpo4cendE:
	.zero		1
	.type		_ZN39_INTERNAL_a1839864_4_k_cu_e529639a_64324cuda3std6ranges3__45__cpo4swapE,@object
	.size		_ZN39_INTERNAL_a1839864_4_k_cu_e529639a_64324cuda3std6ranges3__45__cpo4swapE,(.L_8 - _ZN39_INTERNAL_a1839864_4_k_cu_e529639a_64324cuda3std6ranges3__45__cpo4swapE)
_ZN39_INTERNAL_a1839864_4_k_cu_e529639a_64324cuda3std6ranges3__45__cpo4swapE:
	.zero		1
.L_8:


//--------------------- .nv.constant0._ZN7cutlass13device_kernelINS_4gemm6kernel13GemmUniversalIN4cute5tupleIJiiiiEEENS1_10collective13CollectiveMmaINS1_34MainloopSm90TmaGmmaWarpSpecializedILi26ENS5_IJNS4_1CILi2EEENSA_ILi1EEESC_EEENS1_35KernelTmaWarpSpecializedCooperativeEEENS5_IJNSA_ILi128EEENSA_ILi8EEENSA_ILi64EEEEEEaNS5_IJlSC_lEEEaSK_NS4_8TiledMMAINS4_8MMA_AtomIJNS4_4SM904GMMA25MMA_64x8x32_S32S8S8_SS_TNEEEENS4_6LayoutISD_NS5_IJSC_NSA_ILi0EEESS_EEEEENS5_IJNS4_10UnderscoreESV_SV_EEEEENS4_13SM90_TMA_LOADENS4_14ComposedLayoutINS4_7SwizzleILi2ELi4ELi3EEENS4_18smem_ptr_flag_bitsILi8EEENSR_INS5_IJSH_SI_EEENS5_IJSI_SC_EEEEEEEvNS4_8identityENS4_23SM90_TMA_LOAD_MULTICASTES17_vS18_EENS_8epilogue10collective6detail29Sm90TmaWarpSpecializedAdapterINS1C_15DefaultEpilogueIaSK_SK_NS1B_6thread17LinearCombinationIaLi1EiiLNS1G_9ScaleType4KindE0ELNS_15FloatRoundStyleE2EaEENS1_15EpilogueDefaultEEEEEvvEEEEvNT_6ParamsE --------------------------
	.section	.nv.constant0._ZN7cutlass13device_kernelINS_4gemm6kernel13GemmUniversalIN4cute5tupleIJiiiiEEENS1_10collective13CollectiveMmaINS1_34MainloopSm90TmaGmmaWarpSpecializedILi26ENS5_IJNS4_1CILi2EEENSA_ILi1EEESC_EEENS1_35KernelTmaWarpSpecializedCooperativeEEENS5_IJNSA_ILi128EEENSA_ILi8EEENSA_ILi64EEEEEEaNS5_IJlSC_lEEEaSK_NS4_8TiledMMAINS4_8MMA_AtomIJNS4_4SM904GMMA25MMA_64x8x32_S32S8S8_SS_TNEEEENS4_6LayoutISD_NS5_IJSC_NSA_ILi0EEESS_EEEEENS5_IJNS4_10UnderscoreESV_SV_EEEEENS4_13SM90_TMA_LOADENS4_14ComposedLayoutINS4_7SwizzleILi2ELi4ELi3EEENS4_18smem_ptr_flag_bitsILi8EEENSR_INS5_IJSH_SI_EEENS5_IJSI_SC_EEEEEEEvNS4_8identityENS4_23SM90_TMA_LOAD_MULTICASTES17_vS18_EENS_8epilogue10collective6detail29Sm90TmaWarpSpecializedAdapterINS1C_15DefaultEpilogueIaSK_SK_NS1B_6thread17LinearCombinationIaLi1EiiLNS1G_9ScaleType4KindE0ELNS_15FloatRoundStyleE2EaEENS1_15EpilogueDefaultEEEEEvvEEEEvNT_6ParamsE,"a",@progbits
	.sectionflags	@""
	.align	4
.nv.constant0._ZN7cutlass13device_kernelINS_4gemm6kernel13GemmUniversalIN4cute5tupleIJiiiiEEENS1_10collective13CollectiveMmaINS1_34MainloopSm90TmaGmmaWarpSpecializedILi26ENS5_IJNS4_1CILi2EEENSA_ILi1EEESC_EEENS1_35KernelTmaWarpSpecializedCooperativeEEENS5_IJNSA_ILi128EEENSA_ILi8EEENSA_ILi64EEEEEEaNS5_IJlSC_lEEEaSK_NS4_8TiledMMAINS4_8MMA_AtomIJNS4_4SM904GMMA25MMA_64x8x32_S32S8S8_SS_TNEEEENS4_6LayoutISD_NS5_IJSC_NSA_ILi0EEESS_EEEEENS5_IJNS4_10UnderscoreESV_SV_EEEEENS4_13SM90_TMA_LOADENS4_14ComposedLayoutINS4_7SwizzleILi2ELi4ELi3EEENS4_18smem_ptr_flag_bitsILi8EEENSR_INS5_IJSH_SI_EEENS5_IJSI_SC_EEEEEEEvNS4_8identityENS4_23SM90_TMA_LOAD_MULTICASTES17_vS18_EENS_8epilogue10collective6detail29Sm90TmaWarpSpecializedAdapterINS1C_15DefaultEpilogueIaSK_SK_NS1B_6thread17LinearCombinationIaLi1EiiLNS1G_9ScaleType4KindE0ELNS_15FloatRoundStyleE2EaEENS1_15EpilogueDefaultEEEEEvvEEEEvNT_6ParamsE:
	.zero		1664


//--------------------- SYMBOLS --------------------------

	.type		.nv.reservedSmem.offset0,@object
	.size		.nv.reservedSmem.offset0,0x4
	.type		__assertfail,@function
